//
// Generated by NVIDIA NVVM Compiler
//
// Compiler Build ID: CL-36424714
// Cuda compilation tools, release 13.0, V13.0.88
// Based on NVVM 20.0.0
//

.version 9.0
.target sm_100
.address_size 64

	// .globl	_Z15convertToUint16PKcPti
.extern .shared .align 16 .b8 sdata[];

.visible .entry _Z15convertToUint16PKcPti(
	.param .u64 .ptr .align 1 _Z15convertToUint16PKcPti_param_0,
	.param .u64 .ptr .align 1 _Z15convertToUint16PKcPti_param_1,
	.param .u32 _Z15convertToUint16PKcPti_param_2
)
{
	.reg .pred 	%p<2>;
	.reg .b32 	%r<11>;
	.reg .b64 	%rd<9>;

	ld.param.u64 	%rd1, [_Z15convertToUint16PKcPti_param_0];
	ld.param.u64 	%rd2, [_Z15convertToUint16PKcPti_param_1];
	ld.param.u32 	%r3, [_Z15convertToUint16PKcPti_param_2];
	mov.u32 	%r4, %ctaid.x;
	mov.u32 	%r5, %ntid.x;
	mov.u32 	%r6, %tid.x;
	mad.lo.s32 	%r1, %r4, %r5, %r6;
	shl.b32 	%r2, %r1, 1;
	setp.ge.s32 	%p1, %r2, %r3;
	@%p1 bra 	$L__BB0_2;
	cvta.to.global.u64 	%rd3, %rd1;
	cvta.to.global.u64 	%rd4, %rd2;
	cvt.s64.s32 	%rd5, %r2;
	add.s64 	%rd6, %rd3, %rd5;
	ld.global.u8 	%r7, [%rd6];
	shl.b32 	%r8, %r7, 8;
	ld.global.u8 	%r9, [%rd6+1];
	or.b32  	%r10, %r8, %r9;
	mul.wide.s32 	%rd7, %r1, 2;
	add.s64 	%rd8, %rd4, %rd7;
	st.global.u16 	[%rd8], %r10;
$L__BB0_2:
	ret;

}
	// .globl	_Z14extractColumnsPKtPtiii
.visible .entry _Z14extractColumnsPKtPtiii(
	.param .u64 .ptr .align 1 _Z14extractColumnsPKtPtiii_param_0,
	.param .u64 .ptr .align 1 _Z14extractColumnsPKtPtiii_param_1,
	.param .u32 _Z14extractColumnsPKtPtiii_param_2,
	.param .u32 _Z14extractColumnsPKtPtiii_param_3,
	.param .u32 _Z14extractColumnsPKtPtiii_param_4
)
{
	.reg .pred 	%p<4>;
	.reg .b16 	%rs<2>;
	.reg .b32 	%r<15>;
	.reg .b64 	%rd<9>;

	ld.param.u64 	%rd1, [_Z14extractColumnsPKtPtiii_param_0];
	ld.param.u64 	%rd2, [_Z14extractColumnsPKtPtiii_param_1];
	ld.param.u32 	%r5, [_Z14extractColumnsPKtPtiii_param_2];
	ld.param.u32 	%r3, [_Z14extractColumnsPKtPtiii_param_3];
	ld.param.u32 	%r4, [_Z14extractColumnsPKtPtiii_param_4];
	mov.u32 	%r6, %ctaid.y;
	mov.u32 	%r7, %ntid.y;
	mov.u32 	%r8, %tid.y;
	mad.lo.s32 	%r1, %r6, %r7, %r8;
	mov.u32 	%r9, %ctaid.x;
	mov.u32 	%r10, %ntid.x;
	mov.u32 	%r11, %tid.x;
	mad.lo.s32 	%r2, %r9, %r10, %r11;
	setp.ge.s32 	%p1, %r1, %r5;
	setp.ge.s32 	%p2, %r2, %r3;
	or.pred  	%p3, %p1, %p2;
	@%p3 bra 	$L__BB1_2;
	cvta.to.global.u64 	%rd3, %rd1;
	cvta.to.global.u64 	%rd4, %rd2;
	mad.lo.s32 	%r12, %r4, %r1, %r2;
	add.s32 	%r13, %r12, 32;
	mul.wide.s32 	%rd5, %r13, 2;
	add.s64 	%rd6, %rd3, %rd5;
	ld.global.u16 	%rs1, [%rd6];
	mad.lo.s32 	%r14, %r3, %r1, %r2;
	mul.wide.s32 	%rd7, %r14, 2;
	add.s64 	%rd8, %rd4, %rd7;
	st.global.u16 	[%rd8], %rs1;
$L__BB1_2:
	ret;

}
	// .globl	_Z12reduceMinMaxPKtPtS1_i
.visible .entry _Z12reduceMinMaxPKtPtS1_i(
	.param .u64 .ptr .align 1 _Z12reduceMinMaxPKtPtS1_i_param_0,
	.param .u64 .ptr .align 1 _Z12reduceMinMaxPKtPtS1_i_param_1,
	.param .u64 .ptr .align 1 _Z12reduceMinMaxPKtPtS1_i_param_2,
	.param .u32 _Z12reduceMinMaxPKtPtS1_i_param_3
)
{
	.reg .pred 	%p<6>;
	.reg .b16 	%rs<16>;
	.reg .b32 	%r<20>;
	.reg .b64 	%rd<12>;

	ld.param.u64 	%rd1, [_Z12reduceMinMaxPKtPtS1_i_param_0];
	ld.param.u64 	%rd2, [_Z12reduceMinMaxPKtPtS1_i_param_1];
	ld.param.u64 	%rd3, [_Z12reduceMinMaxPKtPtS1_i_param_2];
	ld.param.u32 	%r10, [_Z12reduceMinMaxPKtPtS1_i_param_3];
	mov.u32 	%r1, %tid.x;
	mov.u32 	%r2, %ctaid.x;
	mov.u32 	%r19, %ntid.x;
	mad.lo.s32 	%r4, %r2, %r19, %r1;
	setp.ge.s32 	%p1, %r4, %r10;
	mov.b16 	%rs15, 0;
	mov.b16 	%rs14, -1;
	@%p1 bra 	$L__BB2_2;
	cvta.to.global.u64 	%rd4, %rd1;
	mul.wide.s32 	%rd5, %r4, 2;
	add.s64 	%rd6, %rd4, %rd5;
	ld.global.u16 	%rs14, [%rd6];
	mov.u16 	%rs15, %rs14;
$L__BB2_2:
	shl.b32 	%r11, %r1, 1;
	mov.u32 	%r12, sdata;
	add.s32 	%r5, %r12, %r11;
	st.shared.u16 	[%r5], %rs14;
	shl.b32 	%r6, %r19, 1;
	add.s32 	%r7, %r5, %r6;
	st.shared.u16 	[%r7], %rs15;
	bar.sync 	0;
	setp.lt.u32 	%p2, %r19, 2;
	@%p2 bra 	$L__BB2_6;
$L__BB2_3:
	shr.u32 	%r9, %r19, 1;
	setp.ge.u32 	%p3, %r1, %r9;
	@%p3 bra 	$L__BB2_5;
	ld.shared.u16 	%rs6, [%r5];
	and.b32  	%r13, %r19, 2046;
	add.s32 	%r14, %r5, %r13;
	ld.shared.u16 	%rs7, [%r14];
	min.u16 	%rs8, %rs6, %rs7;
	st.shared.u16 	[%r5], %rs8;
	ld.shared.u16 	%rs9, [%r7];
	add.s32 	%r15, %r14, %r6;
	ld.shared.u16 	%rs10, [%r15];
	max.u16 	%rs11, %rs9, %rs10;
	st.shared.u16 	[%r7], %rs11;
$L__BB2_5:
	bar.sync 	0;
	setp.gt.u32 	%p4, %r19, 3;
	mov.u32 	%r19, %r9;
	@%p4 bra 	$L__BB2_3;
$L__BB2_6:
	setp.ne.s32 	%p5, %r1, 0;
	@%p5 bra 	$L__BB2_8;
	ld.shared.u16 	%rs12, [sdata];
	cvta.to.global.u64 	%rd7, %rd2;
	mul.wide.u32 	%rd8, %r2, 2;
	add.s64 	%rd9, %rd7, %rd8;
	st.global.u16 	[%rd9], %rs12;
	add.s32 	%r18, %r12, %r6;
	ld.shared.u16 	%rs13, [%r18];
	cvta.to.global.u64 	%rd10, %rd3;
	add.s64 	%rd11, %rd10, %rd8;
	st.global.u16 	[%rd11], %rs13;
$L__BB2_8:
	ret;

}
	// .globl	_Z13normalizeDataPKtPftti
.visible .entry _Z13normalizeDataPKtPftti(
	.param .u64 .ptr .align 1 _Z13normalizeDataPKtPftti_param_0,
	.param .u64 .ptr .align 1 _Z13normalizeDataPKtPftti_param_1,
	.param .u16 _Z13normalizeDataPKtPftti_param_2,
	.param .u16 _Z13normalizeDataPKtPftti_param_3,
	.param .u32 _Z13normalizeDataPKtPftti_param_4
)
{
	.reg .pred 	%p<3>;
	.reg .b16 	%rs<3>;
	.reg .b32 	%r<11>;
	.reg .b32 	%f<5>;
	.reg .b64 	%rd<9>;

	ld.param.u64 	%rd1, [_Z13normalizeDataPKtPftti_param_0];
	ld.param.u64 	%rd2, [_Z13normalizeDataPKtPftti_param_1];
	ld.param.u16 	%rs1, [_Z13normalizeDataPKtPftti_param_2];
	ld.param.u16 	%rs2, [_Z13normalizeDataPKtPftti_param_3];
	ld.param.u32 	%r2, [_Z13normalizeDataPKtPftti_param_4];
	mov.u32 	%r3, %ctaid.x;
	mov.u32 	%r4, %ntid.x;
	mov.u32 	%r5, %tid.x;
	mad.lo.s32 	%r1, %r3, %r4, %r5;
	setp.ge.s32 	%p1, %r1, %r2;
	@%p1 bra 	$L__BB3_2;
	cvta.to.global.u64 	%rd3, %rd1;
	cvta.to.global.u64 	%rd4, %rd2;
	cvt.u32.u16 	%r6, %rs2;
	cvt.u32.u16 	%r7, %rs1;
	sub.s32 	%r8, %r6, %r7;
	cvt.rn.f32.s32 	%f1, %r8;
	setp.eq.s32 	%p2, %r8, 0;
	selp.f32 	%f2, 0f3F800000, %f1, %p2;
	mul.wide.s32 	%rd5, %r1, 2;
	add.s64 	%rd6, %rd3, %rd5;
	ld.global.u16 	%r9, [%rd6];
	sub.s32 	%r10, %r9, %r7;
	cvt.rn.f32.s32 	%f3, %r10;
	div.rn.f32 	%f4, %f3, %f2;
	mul.wide.s32 	%rd7, %r1, 4;
	add.s64 	%rd8, %rd4, %rd7;
	st.global.f32 	[%rd8], %f4;
$L__BB3_2:
	ret;

}
	// .globl	_Z17replicateChannelsPKfPfii
.visible .entry _Z17replicateChannelsPKfPfii(
	.param .u64 .ptr .align 1 _Z17replicateChannelsPKfPfii_param_0,
	.param .u64 .ptr .align 1 _Z17replicateChannelsPKfPfii_param_1,
	.param .u32 _Z17replicateChannelsPKfPfii_param_2,
	.param .u32 _Z17replicateChannelsPKfPfii_param_3
)
{
	.reg .pred 	%p<2>;
	.reg .b32 	%r<8>;
	.reg .b32 	%f<3>;
	.reg .b64 	%rd<11>;

	ld.param.u64 	%rd1, [_Z17replicateChannelsPKfPfii_param_0];
	ld.param.u64 	%rd2, [_Z17replicateChannelsPKfPfii_param_1];
	ld.param.u32 	%r3, [_Z17replicateChannelsPKfPfii_param_2];
	ld.param.u32 	%r4, [_Z17replicateChannelsPKfPfii_param_3];
	mov.u32 	%r5, %ctaid.x;
	mov.u32 	%r6, %ntid.x;
	mov.u32 	%r7, %tid.x;
	mad.lo.s32 	%r1, %r5, %r6, %r7;
	mul.lo.s32 	%r2, %r4, %r3;
	setp.ge.s32 	%p1, %r1, %r2;
	@%p1 bra 	$L__BB4_2;
	cvta.to.global.u64 	%rd3, %rd1;
	cvta.to.global.u64 	%rd4, %rd2;
	mul.wide.s32 	%rd5, %r1, 4;
	add.s64 	%rd6, %rd3, %rd5;
	ld.global.f32 	%f1, [%rd6];
	add.s64 	%rd7, %rd4, %rd5;
	st.global.f32 	[%rd7], %f1;
	mul.wide.s32 	%rd8, %r2, 4;
	add.s64 	%rd9, %rd7, %rd8;
	st.global.f32 	[%rd9], %f1;
	ld.global.f32 	%f2, [%rd6];
	add.s64 	%rd10, %rd9, %rd8;
	st.global.f32 	[%rd10], %f2;
$L__BB4_2:
	ret;

}


// ===== COMPILED SASS (sm_100) =====

	.target	sm_100

	.elftype	@"ET_EXEC"


//--------------------- .note.nv.tkinfo           --------------------------
	.section	.note.nv.tkinfo,"",@"SHT_NOTE"
	.sectionflags	@"SHF_NOTE_NV_TKINFO"
	.tkinfo
        /*0018*/ 	.word	0x00000002
        /*0030*/ 	.string	""
        /*0030*/ 	.string	"ptxas"
        /*0030*/ 	.string	"Cuda compilation tools, release 13.0, V13.0.88"
        /*0030*/ 	.string	"Build cuda_13.0.r13.0/compiler.36424714_0"
        /*0030*/ 	.string	"-arch sm_100 -m 64 "



//--------------------- .note.nv.cuinfo           --------------------------
	.section	.note.nv.cuinfo,"",@"SHT_NOTE"
	.sectionflags	@"SHF_NOTE_NV_CUINFO"
        /*0018*/ 	.short	0x0002
        /*001a*/ 	.short	0x0064
        /*001c*/ 	.short	0x0082
	.zero		2


//--------------------- .nv.info                  --------------------------
	.section	.nv.info,"",@"SHT_CUDA_INFO"
	.align	4


	//----- nvinfo : EIATTR_REGCOUNT
	.align		4
        /*0000*/ 	.byte	0x04, 0x2f
        /*0002*/ 	.short	(.L_1 - .L_0)
	.align		4
.L_0:
        /*0004*/ 	.word	index@(_Z15convertToUint16PKcPti)
        /*0008*/ 	.word	0x0000000c


	//----- nvinfo : EIATTR_FRAME_SIZE
	.align		4
.L_1:
        /*000c*/ 	.byte	0x04, 0x11
        /*000e*/ 	.short	(.L_3 - .L_2)
	.align		4
.L_2:
        /*0010*/ 	.word	index@(_Z15convertToUint16PKcPti)
        /*0014*/ 	.word	0x00000000


	//----- nvinfo : EIATTR_REGCOUNT
	.align		4
.L_3:
        /*0018*/ 	.byte	0x04, 0x2f
        /*001a*/ 	.short	(.L_5 - .L_4)
	.align		4
.L_4:
        /*001c*/ 	.word	index@(_Z14extractColumnsPKtPtiii)
        /*0020*/ 	.word	0x0000000a


	//----- nvinfo : EIATTR_FRAME_SIZE
	.align		4
.L_5:
        /*0024*/ 	.byte	0x04, 0x11
        /*0026*/ 	.short	(.L_7 - .L_6)
	.align		4
.L_6:
        /*0028*/ 	.word	index@(_Z14extractColumnsPKtPtiii)
        /*002c*/ 	.word	0x00000000


	//----- nvinfo : EIATTR_REGCOUNT
	.align		4
.L_7:
        /*0030*/ 	.byte	0x04, 0x2f
        /*0032*/ 	.short	(.L_9 - .L_8)
	.align		4
.L_8:
        /*0034*/ 	.word	index@(_Z12reduceMinMaxPKtPtS1_i)
        /*0038*/ 	.word	0x0000000c


	//----- nvinfo : EIATTR_FRAME_SIZE
	.align		4
.L_9:
        /*003c*/ 	.byte	0x04, 0x11
        /*003e*/ 	.short	(.L_11 - .L_10)
	.align		4
.L_10:
        /*0040*/ 	.word	index@(_Z12reduceMinMaxPKtPtS1_i)
        /*0044*/ 	.word	0x00000000


	//----- nvinfo : EIATTR_REGCOUNT
	.align		4
.L_11:
        /*0048*/ 	.byte	0x04, 0x2f
        /*004a*/ 	.short	(.L_13 - .L_12)
	.align		4
.L_12:
        /*004c*/ 	.word	index@(_Z13normalizeDataPKtPftti)
        /*0050*/ 	.word	0x00000010


	//----- nvinfo : EIATTR_FRAME_SIZE
	.align		4
.L_13:
        /*0054*/ 	.byte	0x04, 0x11
        /*0056*/ 	.short	(.L_15 - .L_14)
	.align		4
.L_14:
        /*0058*/ 	.word	index@($__internal_0_$__cuda_sm3x_div_rn_noftz_f32_slowpath)
        /*005c*/ 	.word	0x00000000


	//----- nvinfo : EIATTR_FRAME_SIZE
	.align		4
.L_15:
        /*0060*/ 	.byte	0x04, 0x11
        /*0062*/ 	.short	(.L_17 - .L_16)
	.align		4
.L_16:
        /*0064*/ 	.word	index@(_Z13normalizeDataPKtPftti)
        /*0068*/ 	.word	0x00000000


	//----- nvinfo : EIATTR_REGCOUNT
	.align		4
.L_17:
        /*006c*/ 	.byte	0x04, 0x2f
        /*006e*/ 	.short	(.L_19 - .L_18)
	.align		4
.L_18:
        /*0070*/ 	.word	index@(_Z17replicateChannelsPKfPfii)
        /*0074*/ 	.word	0x00000010


	//----- nvinfo : EIATTR_FRAME_SIZE
	.align		4
.L_19:
        /*0078*/ 	.byte	0x04, 0x11
        /*007a*/ 	.short	(.L_21 - .L_20)
	.align		4
.L_20:
        /*007c*/ 	.word	index@(_Z17replicateChannelsPKfPfii)
        /*0080*/ 	.word	0x00000000


	//----- nvinfo : EIATTR_MIN_STACK_SIZE
	.align		4
.L_21:
        /*0084*/ 	.byte	0x04, 0x12
        /*0086*/ 	.short	(.L_23 - .L_22)
	.align		4
.L_22:
        /*0088*/ 	.word	index@(_Z17replicateChannelsPKfPfii)
        /*008c*/ 	.word	0x00000000


	//----- nvinfo : EIATTR_MIN_STACK_SIZE
	.align		4
.L_23:
        /*0090*/ 	.byte	0x04, 0x12
        /*0092*/ 	.short	(.L_25 - .L_24)
	.align		4
.L_24:
        /*0094*/ 	.word	index@(_Z13normalizeDataPKtPftti)
        /*0098*/ 	.word	0x00000000


	//----- nvinfo : EIATTR_MIN_STACK_SIZE
	.align		4
.L_25:
        /*009c*/ 	.byte	0x04, 0x12
        /*009e*/ 	.short	(.L_27 - .L_26)
	.align		4
.L_26:
        /*00a0*/ 	.word	index@(_Z12reduceMinMaxPKtPtS1_i)
        /*00a4*/ 	.word	0x00000000


	//----- nvinfo : EIATTR_MIN_STACK_SIZE
	.align		4
.L_27:
        /*00a8*/ 	.byte	0x04, 0x12
        /*00aa*/ 	.short	(.L_29 - .L_28)
	.align		4
.L_28:
        /*00ac*/ 	.word	index@(_Z14extractColumnsPKtPtiii)
        /*00b0*/ 	.word	0x00000000


	//----- nvinfo : EIATTR_MIN_STACK_SIZE
	.align		4
.L_29:
        /*00b4*/ 	.byte	0x04, 0x12
        /*00b6*/ 	.short	(.L_31 - .L_30)
	.align		4
.L_30:
        /*00b8*/ 	.word	index@(_Z15convertToUint16PKcPti)
        /*00bc*/ 	.word	0x00000000
.L_31:


//--------------------- .nv.compat                --------------------------
	.section	.nv.compat,"",@"SHT_CUDA_COMPAT_INFO"
	.align	4
        /*0000*/ 	.byte	0x02, 0x09, 0x00, 0x00, 0x02, 0x02, 0x01, 0x00, 0x02, 0x05, 0x05, 0x00, 0x03, 0x07, 0x01, 0x01
        /*0010*/ 	.byte	0x02, 0x03, 0x00, 0x00, 0x02, 0x06, 0x01, 0x00, 0x04, 0x0b, 0x08, 0x00, 0x01, 0x00, 0x00, 0x00
        /*0020*/ 	.byte	0x00, 0x00, 0x00, 0x00


//--------------------- .nv.info._Z17replicateChannelsPKfPfii --------------------------
	.section	.nv.info._Z17replicateChannelsPKfPfii,"",@"SHT_CUDA_INFO"
	.sectionflags	@""
	.align	4


	//----- nvinfo : EIATTR_CUDA_API_VERSION
	.align		4
        /*0000*/ 	.byte	0x04, 0x37
        /*0002*/ 	.short	(.L_33 - .L_32)
.L_32:
        /*0004*/ 	.word	0x00000082


	//----- nvinfo : EIATTR_KPARAM_INFO
	.align		4
.L_33:
        /*0008*/ 	.byte	0x04, 0x17
        /*000a*/ 	.short	(.L_35 - .L_34)
.L_34:
        /*000c*/ 	.word	0x00000000
        /*0010*/ 	.short	0x0003
        /*0012*/ 	.short	0x0014
        /*0014*/ 	.byte	0x00, 0xf0, 0x11, 0x00


	//----- nvinfo : EIATTR_KPARAM_INFO
	.align		4
.L_35:
        /*0018*/ 	.byte	0x04, 0x17
        /*001a*/ 	.short	(.L_37 - .L_36)
.L_36:
        /*001c*/ 	.word	0x00000000
        /*0020*/ 	.short	0x0002
        /*0022*/ 	.short	0x0010
        /*0024*/ 	.byte	0x00, 0xf0, 0x11, 0x00


	//----- nvinfo : EIATTR_KPARAM_INFO
	.align		4
.L_37:
        /*0028*/ 	.byte	0x04, 0x17
        /*002a*/ 	.short	(.L_39 - .L_38)
.L_38:
        /*002c*/ 	.word	0x00000000
        /*0030*/ 	.short	0x0001
        /*0032*/ 	.short	0x0008
        /*0034*/ 	.byte	0x00, 0xf5, 0x21, 0x00


	//----- nvinfo : EIATTR_KPARAM_INFO
	.align		4
.L_39:
        /*0038*/ 	.byte	0x04, 0x17
        /*003a*/ 	.short	(.L_41 - .L_40)
.L_40:
        /*003c*/ 	.word	0x00000000
        /*0040*/ 	.short	0x0000
        /*0042*/ 	.short	0x0000
        /*0044*/ 	.byte	0x00, 0xf5, 0x21, 0x00


	//----- nvinfo : EIATTR_SPARSE_MMA_MASK
	.align		4
.L_41:
        /*0048*/ 	.byte	0x03, 0x50
        /*004a*/ 	.short	0x0000


	//----- nvinfo : EIATTR_MAXREG_COUNT
	.align		4
        /*004c*/ 	.byte	0x03, 0x1b
        /*004e*/ 	.short	0x00ff


	//----- nvinfo : EIATTR_MERCURY_ISA_VERSION
	.align		4
        /*0050*/ 	.byte	0x03, 0x5f
        /*0052*/ 	.short	0x0101


	//----- nvinfo : EIATTR_VRC_CTA_INIT_COUNT
	.align		4
        /*0054*/ 	.byte	0x02, 0x4a
	.zero		1
	.zero		1


	//----- nvinfo : EIATTR_EXIT_INSTR_OFFSETS
	.align		4
        /*0058*/ 	.byte	0x04, 0x1c
        /*005a*/ 	.short	(.L_43 - .L_42)


	//   ....[0]....
.L_42:
        /*005c*/ 	.word	0x00000080


	//   ....[1]....
        /*0060*/ 	.word	0x00000150


	//----- nvinfo : EIATTR_CBANK_PARAM_SIZE
	.align		4
.L_43:
        /*0064*/ 	.byte	0x03, 0x19
        /*0066*/ 	.short	0x0018


	//----- nvinfo : EIATTR_PARAM_CBANK
	.align		4
        /*0068*/ 	.byte	0x04, 0x0a
        /*006a*/ 	.short	(.L_45 - .L_44)
	.align		4
.L_44:
        /*006c*/ 	.word	index@(.nv.constant0._Z17replicateChannelsPKfPfii)
        /*0070*/ 	.short	0x0380
        /*0072*/ 	.short	0x0018


	//----- nvinfo : EIATTR_SW_WAR
	.align		4
.L_45:
        /*0074*/ 	.byte	0x04, 0x36
        /*0076*/ 	.short	(.L_47 - .L_46)
.L_46:
        /*0078*/ 	.word	0x00000008
.L_47:


//--------------------- .nv.info._Z13normalizeDataPKtPftti --------------------------
	.section	.nv.info._Z13normalizeDataPKtPftti,"",@"SHT_CUDA_INFO"
	.sectionflags	@""
	.align	4


	//----- nvinfo : EIATTR_CUDA_API_VERSION
	.align		4
        /*0000*/ 	.byte	0x04, 0x37
        /*0002*/ 	.short	(.L_49 - .L_48)
.L_48:
        /*0004*/ 	.word	0x00000082


	//----- nvinfo : EIATTR_KPARAM_INFO
	.align		4
.L_49:
        /*0008*/ 	.byte	0x04, 0x17
        /*000a*/ 	.short	(.L_51 - .L_50)
.L_50:
        /*000c*/ 	.word	0x00000000
        /*0010*/ 	.short	0x0004
        /*0012*/ 	.short	0x0014
        /*0014*/ 	.byte	0x00, 0xf0, 0x11, 0x00


	//----- nvinfo : EIATTR_KPARAM_INFO
	.align		4
.L_51:
        /*0018*/ 	.byte	0x04, 0x17
        /*001a*/ 	.short	(.L_53 - .L_52)
.L_52:
        /*001c*/ 	.word	0x00000000
        /*0020*/ 	.short	0x0003
        /*0022*/ 	.short	0x0012
        /*0024*/ 	.byte	0x00, 0xf0, 0x09, 0x00


	//----- nvinfo : EIATTR_KPARAM_INFO
	.align		4
.L_53:
        /*0028*/ 	.byte	0x04, 0x17
        /*002a*/ 	.short	(.L_55 - .L_54)
.L_54:
        /*002c*/ 	.word	0x00000000
        /*0030*/ 	.short	0x0002
        /*0032*/ 	.short	0x0010
        /*0034*/ 	.byte	0x00, 0xf0, 0x09, 0x00


	//----- nvinfo : EIATTR_KPARAM_INFO
	.align		4
.L_55:
        /*0038*/ 	.byte	0x04, 0x17
        /*003a*/ 	.short	(.L_57 - .L_56)
.L_56:
        /*003c*/ 	.word	0x00000000
        /*0040*/ 	.short	0x0001
        /*0042*/ 	.short	0x0008
        /*0044*/ 	.byte	0x00, 0xf5, 0x21, 0x00


	//----- nvinfo : EIATTR_KPARAM_INFO
	.align		4
.L_57:
        /*0048*/ 	.byte	0x04, 0x17
        /*004a*/ 	.short	(.L_59 - .L_58)
.L_58:
        /*004c*/ 	.word	0x00000000
        /*0050*/ 	.short	0x0000
        /*0052*/ 	.short	0x0000
        /*0054*/ 	.byte	0x00, 0xf5, 0x21, 0x00


	//----- nvinfo : EIATTR_SPARSE_MMA_MASK
	.align		4
.L_59:
        /*0058*/ 	.byte	0x03, 0x50
        /*005a*/ 	.short	0x0000


	//----- nvinfo : EIATTR_MAXREG_COUNT
	.align		4
        /*005c*/ 	.byte	0x03, 0x1b
        /*005e*/ 	.short	0x00ff


	//----- nvinfo : EIATTR_MERCURY_ISA_VERSION
	.align		4
        /*0060*/ 	.byte	0x03, 0x5f
        /*0062*/ 	.short	0x0101


	//----- nvinfo : EIATTR_VRC_CTA_INIT_COUNT
	.align		4
        /*0064*/ 	.byte	0x02, 0x4a
	.zero		1
	.zero		1


	//----- nvinfo : EIATTR_EXIT_INSTR_OFFSETS
	.align		4
        /*0068*/ 	.byte	0x04, 0x1c
        /*006a*/ 	.short	(.L_61 - .L_60)


	//   ....[0]....
.L_60:
        /*006c*/ 	.word	0x00000070


	//   ....[1]....
        /*0070*/ 	.word	0x00000250


	//----- nvinfo : EIATTR_CRS_STACK_SIZE
	.align		4
.L_61:
        /*0074*/ 	.byte	0x04, 0x1e
        /*0076*/ 	.short	(.L_63 - .L_62)
.L_62:
        /*0078*/ 	.word	0x00000000


	//----- nvinfo : EIATTR_CBANK_PARAM_SIZE
	.align		4
.L_63:
        /*007c*/ 	.byte	0x03, 0x19
        /*007e*/ 	.short	0x0018


	//----- nvinfo : EIATTR_PARAM_CBANK
	.align		4
        /*0080*/ 	.byte	0x04, 0x0a
        /*0082*/ 	.short	(.L_65 - .L_64)
	.align		4
.L_64:
        /*0084*/ 	.word	index@(.nv.constant0._Z13normalizeDataPKtPftti)
        /*0088*/ 	.short	0x0380
        /*008a*/ 	.short	0x0018


	//----- nvinfo : EIATTR_SW_WAR
	.align		4
.L_65:
        /*008c*/ 	.byte	0x04, 0x36
        /*008e*/ 	.short	(.L_67 - .L_66)
.L_66:
        /*0090*/ 	.word	0x00000008
.L_67:


//--------------------- .nv.info._Z12reduceMinMaxPKtPtS1_i --------------------------
	.section	.nv.info._Z12reduceMinMaxPKtPtS1_i,"",@"SHT_CUDA_INFO"
	.sectionflags	@""
	.align	4


	//----- nvinfo : EIATTR_CUDA_API_VERSION
	.align		4
        /*0000*/ 	.byte	0x04, 0x37
        /*0002*/ 	.short	(.L_69 - .L_68)
.L_68:
        /*0004*/ 	.word	0x00000082


	//----- nvinfo : EIATTR_KPARAM_INFO
	.align		4
.L_69:
        /*0008*/ 	.byte	0x04, 0x17
        /*000a*/ 	.short	(.L_71 - .L_70)
.L_70:
        /*000c*/ 	.word	0x00000000
        /*0010*/ 	.short	0x0003
        /*0012*/ 	.short	0x0018
        /*0014*/ 	.byte	0x00, 0xf0, 0x11, 0x00


	//----- nvinfo : EIATTR_KPARAM_INFO
	.align		4
.L_71:
        /*0018*/ 	.byte	0x04, 0x17
        /*001a*/ 	.short	(.L_73 - .L_72)
.L_72:
        /*001c*/ 	.word	0x00000000
        /*0020*/ 	.short	0x0002
        /*0022*/ 	.short	0x0010
        /*0024*/ 	.byte	0x00, 0xf5, 0x21, 0x00


	//----- nvinfo : EIATTR_KPARAM_INFO
	.align		4
.L_73:
        /*0028*/ 	.byte	0x04, 0x17
        /*002a*/ 	.short	(.L_75 - .L_74)
.L_74:
        /*002c*/ 	.word	0x00000000
        /*0030*/ 	.short	0x0001
        /*0032*/ 	.short	0x0008
        /*0034*/ 	.byte	0x00, 0xf5, 0x21, 0x00


	//----- nvinfo : EIATTR_KPARAM_INFO
	.align		4
.L_75:
        /*0038*/ 	.byte	0x04, 0x17
        /*003a*/ 	.short	(.L_77 - .L_76)
.L_76:
        /*003c*/ 	.word	0x00000000
        /*0040*/ 	.short	0x0000
        /*0042*/ 	.short	0x0000
        /*0044*/ 	.byte	0x00, 0xf5, 0x21, 0x00


	//----- nvinfo : EIATTR_SPARSE_MMA_MASK
	.align		4
.L_77:
        /*0048*/ 	.byte	0x03, 0x50
        /*004a*/ 	.short	0x0000


	//----- nvinfo : EIATTR_MAXREG_COUNT
	.align		4
        /*004c*/ 	.byte	0x03, 0x1b
        /*004e*/ 	.short	0x00ff


	//----- nvinfo : EIATTR_NUM_BARRIERS
	.align		4
        /*0050*/ 	.byte	0x02, 0x4c
        /*0052*/ 	.byte	0x01
	.zero		1


	//----- nvinfo : EIATTR_MERCURY_ISA_VERSION
	.align		4
        /*0054*/ 	.byte	0x03, 0x5f
        /*0056*/ 	.short	0x0101


	//----- nvinfo : EIATTR_VRC_CTA_INIT_COUNT
	.align		4
        /*0058*/ 	.byte	0x02, 0x4a
	.zero		1
	.zero		1


	//----- nvinfo : EIATTR_EXIT_INSTR_OFFSETS
	.align		4
        /*005c*/ 	.byte	0x04, 0x1c
        /*005e*/ 	.short	(.L_79 - .L_78)


	//   ....[0]....
.L_78:
        /*0060*/ 	.word	0x00000310


	//   ....[1]....
        /*0064*/ 	.word	0x000003e0


	//----- nvinfo : EIATTR_CRS_STACK_SIZE
	.align		4
.L_79:
        /*0068*/ 	.byte	0x04, 0x1e
        /*006a*/ 	.short	(.L_81 - .L_80)
.L_80:
        /*006c*/ 	.word	0x00000000


	//----- nvinfo : EIATTR_CBANK_PARAM_SIZE
	.align		4
.L_81:
        /*0070*/ 	.byte	0x03, 0x19
        /*0072*/ 	.short	0x001c


	//----- nvinfo : EIATTR_PARAM_CBANK
	.align		4
        /*0074*/ 	.byte	0x04, 0x0a
        /*0076*/ 	.short	(.L_83 - .L_82)
	.align		4
.L_82:
        /*0078*/ 	.word	index@(.nv.constant0._Z12reduceMinMaxPKtPtS1_i)
        /*007c*/ 	.short	0x0380
        /*007e*/ 	.short	0x001c


	//----- nvinfo : EIATTR_SW_WAR
	.align		4
.L_83:
        /*0080*/ 	.byte	0x04, 0x36
        /*0082*/ 	.short	(.L_85 - .L_84)
.L_84:
        /*0084*/ 	.word	0x00000008
.L_85:


//--------------------- .nv.info._Z14extractColumnsPKtPtiii --------------------------
	.section	.nv.info._Z14extractColumnsPKtPtiii,"",@"SHT_CUDA_INFO"
	.sectionflags	@""
	.align	4


	//----- nvinfo : EIATTR_CUDA_API_VERSION
	.align		4
        /*0000*/ 	.byte	0x04, 0x37
        /*0002*/ 	.short	(.L_87 - .L_86)
.L_86:
        /*0004*/ 	.word	0x00000082


	//----- nvinfo : EIATTR_KPARAM_INFO
	.align		4
.L_87:
        /*0008*/ 	.byte	0x04, 0x17
        /*000a*/ 	.short	(.L_89 - .L_88)
.L_88:
        /*000c*/ 	.word	0x00000000
        /*0010*/ 	.short	0x0004
        /*0012*/ 	.short	0x0018
        /*0014*/ 	.byte	0x00, 0xf0, 0x11, 0x00


	//----- nvinfo : EIATTR_KPARAM_INFO
	.align		4
.L_89:
        /*0018*/ 	.byte	0x04, 0x17
        /*001a*/ 	.short	(.L_91 - .L_90)
.L_90:
        /*001c*/ 	.word	0x00000000
        /*0020*/ 	.short	0x0003
        /*0022*/ 	.short	0x0014
        /*0024*/ 	.byte	0x00, 0xf0, 0x11, 0x00


	//----- nvinfo : EIATTR_KPARAM_INFO
	.align		4
.L_91:
        /*0028*/ 	.byte	0x04, 0x17
        /*002a*/ 	.short	(.L_93 - .L_92)
.L_92:
        /*002c*/ 	.word	0x00000000
        /*0030*/ 	.short	0x0002
        /*0032*/ 	.short	0x0010
        /*0034*/ 	.byte	0x00, 0xf0, 0x11, 0x00


	//----- nvinfo : EIATTR_KPARAM_INFO
	.align		4
.L_93:
        /*0038*/ 	.byte	0x04, 0x17
        /*003a*/ 	.short	(.L_95 - .L_94)
.L_94:
        /*003c*/ 	.word	0x00000000
        /*0040*/ 	.short	0x0001
        /*0042*/ 	.short	0x0008
        /*0044*/ 	.byte	0x00, 0xf5, 0x21, 0x00


	//----- nvinfo : EIATTR_KPARAM_INFO
	.align		4
.L_95:
        /*0048*/ 	.byte	0x04, 0x17
        /*004a*/ 	.short	(.L_97 - .L_96)
.L_96:
        /*004c*/ 	.word	0x00000000
        /*0050*/ 	.short	0x0000
        /*0052*/ 	.short	0x0000
        /*0054*/ 	.byte	0x00, 0xf5, 0x21, 0x00


	//----- nvinfo : EIATTR_SPARSE_MMA_MASK
	.align		4
.L_97:
        /*0058*/ 	.byte	0x03, 0x50
        /*005a*/ 	.short	0x0000


	//----- nvinfo : EIATTR_MAXREG_COUNT
	.align		4
        /*005c*/ 	.byte	0x03, 0x1b
        /*005e*/ 	.short	0x00ff


	//----- nvinfo : EIATTR_MERCURY_ISA_VERSION
	.align		4
        /*0060*/ 	.byte	0x03, 0x5f
        /*0062*/ 	.short	0x0101


	//----- nvinfo : EIATTR_VRC_CTA_INIT_COUNT
	.align		4
        /*0064*/ 	.byte	0x02, 0x4a
	.zero		1
	.zero		1


	//----- nvinfo : EIATTR_EXIT_INSTR_OFFSETS
	.align		4
        /*0068*/ 	.byte	0x04, 0x1c
        /*006a*/ 	.short	(.L_99 - .L_98)


	//   ....[0]....
.L_98:
        /*006c*/ 	.word	0x000000c0


	//   ....[1]....
        /*0070*/ 	.word	0x00000180


	//----- nvinfo : EIATTR_CBANK_PARAM_SIZE
	.align		4
.L_99:
        /*0074*/ 	.byte	0x03, 0x19
        /*0076*/ 	.short	0x001c


	//----- nvinfo : EIATTR_PARAM_CBANK
	.align		4
        /*0078*/ 	.byte	0x04, 0x0a
        /*007a*/ 	.short	(.L_101 - .L_100)
	.align		4
.L_100:
        /*007c*/ 	.word	index@(.nv.constant0._Z14extractColumnsPKtPtiii)
        /*0080*/ 	.short	0x0380
        /*0082*/ 	.short	0x001c


	//----- nvinfo : EIATTR_SW_WAR
	.align		4
.L_101:
        /*0084*/ 	.byte	0x04, 0x36
        /*0086*/ 	.short	(.L_103 - .L_102)
.L_102:
        /*0088*/ 	.word	0x00000008
.L_103:


//--------------------- .nv.info._Z15convertToUint16PKcPti --------------------------
	.section	.nv.info._Z15convertToUint16PKcPti,"",@"SHT_CUDA_INFO"
	.sectionflags	@""
	.align	4


	//----- nvinfo : EIATTR_CUDA_API_VERSION
	.align		4
        /*0000*/ 	.byte	0x04, 0x37
        /*0002*/ 	.short	(.L_105 - .L_104)
.L_104:
        /*0004*/ 	.word	0x00000082


	//----- nvinfo : EIATTR_KPARAM_INFO
	.align		4
.L_105:
        /*0008*/ 	.byte	0x04, 0x17
        /*000a*/ 	.short	(.L_107 - .L_106)
.L_106:
        /*000c*/ 	.word	0x00000000
        /*0010*/ 	.short	0x0002
        /*0012*/ 	.short	0x0010
        /*0014*/ 	.byte	0x00, 0xf0, 0x11, 0x00


	//----- nvinfo : EIATTR_KPARAM_INFO
	.align		4
.L_107:
        /*0018*/ 	.byte	0x04, 0x17
        /*001a*/ 	.short	(.L_109 - .L_108)
.L_108:
        /*001c*/ 	.word	0x00000000
        /*0020*/ 	.short	0x0001
        /*0022*/ 	.short	0x0008
        /*0024*/ 	.byte	0x00, 0xf5, 0x21, 0x00


	//----- nvinfo : EIATTR_KPARAM_INFO
	.align		4
.L_109:
        /*0028*/ 	.byte	0x04, 0x17
        /*002a*/ 	.short	(.L_111 - .L_110)
.L_110:
        /*002c*/ 	.word	0x00000000
        /*0030*/ 	.short	0x0000
        /*0032*/ 	.short	0x0000
        /*0034*/ 	.byte	0x00, 0xf5, 0x21, 0x00


	//----- nvinfo : EIATTR_SPARSE_MMA_MASK
	.align		4
.L_111:
        /*0038*/ 	.byte	0x03, 0x50
        /*003a*/ 	.short	0x0000


	//----- nvinfo : EIATTR_MAXREG_COUNT
	.align		4
        /*003c*/ 	.byte	0x03, 0x1b
        /*003e*/ 	.short	0x00ff


	//----- nvinfo : EIATTR_MERCURY_ISA_VERSION
	.align		4
        /*0040*/ 	.byte	0x03, 0x5f
        /*0042*/ 	.short	0x0101


	//----- nvinfo : EIATTR_VRC_CTA_INIT_COUNT
	.align		4
        /*0044*/ 	.byte	0x02, 0x4a
	.zero		1
	.zero		1


	//----- nvinfo : EIATTR_EXIT_INSTR_OFFSETS
	.align		4
        /*0048*/ 	.byte	0x04, 0x1c
        /*004a*/ 	.short	(.L_113 - .L_112)


	//   ....[0]....
.L_112:
        /*004c*/ 	.word	0x00000080


	//   ....[1]....
        /*0050*/ 	.word	0x00000130


	//----- nvinfo : EIATTR_CBANK_PARAM_SIZE
	.align		4
.L_113:
        /*0054*/ 	.byte	0x03, 0x19
        /*0056*/ 	.short	0x0014


	//----- nvinfo : EIATTR_PARAM_CBANK
	.align		4
        /*0058*/ 	.byte	0x04, 0x0a
        /*005a*/ 	.short	(.L_115 - .L_114)
	.align		4
.L_114:
        /*005c*/ 	.word	index@(.nv.constant0._Z15convertToUint16PKcPti)
        /*0060*/ 	.short	0x0380
        /*0062*/ 	.short	0x0014


	//----- nvinfo : EIATTR_SW_WAR
	.align		4
.L_115:
        /*0064*/ 	.byte	0x04, 0x36
        /*0066*/ 	.short	(.L_117 - .L_116)
.L_116:
        /*0068*/ 	.word	0x00000008
.L_117:


//--------------------- .nv.callgraph             --------------------------
	.section	.nv.callgraph,"",@"SHT_CUDA_CALLGRAPH"
	.align	4
	.sectionentsize	8
	.align		4
        /*0000*/ 	.word	0x00000000
	.align		4
        /*0004*/ 	.word	0xffffffff
	.align		4
        /*0008*/ 	.word	0x00000000
	.align		4
        /*000c*/ 	.word	0xfffffffe
	.align		4
        /*0010*/ 	.word	0x00000000
	.align		4
        /*0014*/ 	.word	0xfffffffd
	.align		4
        /*0018*/ 	.word	0x00000000
	.align		4
        /*001c*/ 	.word	0xfffffffc


//--------------------- .text._Z17replicateChannelsPKfPfii --------------------------
	.section	.text._Z17replicateChannelsPKfPfii,"ax",@progbits
	.align	128
        .global         _Z17replicateChannelsPKfPfii
        .type           _Z17replicateChannelsPKfPfii,@function
        .size           _Z17replicateChannelsPKfPfii,(.L_x_23 - _Z17replicateChannelsPKfPfii)
        .other          _Z17replicateChannelsPKfPfii,@"STO_CUDA_ENTRY STV_DEFAULT"
_Z17replicateChannelsPKfPfii:
.text._Z17replicateChannelsPKfPfii:
[----:B------:R-:W-:Y:S01]  /*0000*/  LDC R1, c[0x0][0x37c] ;  /* 0x0000df00ff017b82 */ /* 0x000fe20000000800 */
[----:B------:R-:W0:Y:S07]  /*0010*/  S2R R0, SR_TID.X ;  /* 0x0000000000007919 */ /* 0x000e2e0000002100 */
[----:B------:R-:W0:Y:S08]  /*0020*/  S2UR UR4, SR_CTAID.X ;  /* 0x00000000000479c3 */ /* 0x000e300000002500 */
[----:B------:R-:W0:Y:S08]  /*0030*/  LDC R7, c[0x0][0x360] ;  /* 0x0000d800ff077b82 */ /* 0x000e300000000800 */
[----:B------:R-:W1:Y:S01]  /*0040*/  LDC.64 R8, c[0x0][0x390] ;  /* 0x0000e400ff087b82 */ /* 0x000e620000000a00 */
[----:B0-----:R-:W-:-:S02]  /*0050*/  IMAD R7, R7, UR4, R0 ;  /* 0x0000000407077c24 */ /* 0x001fc4000f8e0200 */
[----:B-1----:R-:W-:-:S05]  /*0060*/  IMAD R9, R9, R8, RZ ;  /* 0x0000000809097224 */ /* 0x002fca00078e02ff */
[----:B------:R-:W-:-:S13]  /*0070*/  ISETP.GE.AND P0, PT, R7, R9, PT ;  /* 0x000000090700720c */ /* 0x000fda0003f06270 */
[----:B------:R-:W-:Y:S05]  /*0080*/  @P0 EXIT ;  /* 0x000000000000094d */ /* 0x000fea0003800000 */
[----:B------:R-:W0:Y:S01]  /*0090*/  LDC.64 R2, c[0x0][0x380] ;  /* 0x0000e000ff027b82 */ /* 0x000e220000000a00 */
[----:B------:R-:W1:Y:S07]  /*00a0*/  LDCU.64 UR4, c[0x0][0x358] ;  /* 0x00006b00ff0477ac */ /* 0x000e6e0008000a00 */
[----:B------:R-:W2:Y:S01]  /*00b0*/  LDC.64 R4, c[0x0][0x388] ;  /* 0x0000e200ff047b82 */ /* 0x000ea20000000a00 */
[----:B0-----:R-:W-:-:S05]  /*00c0*/  IMAD.WIDE R2, R7, 0x4, R2 ;  /* 0x0000000407027825 */ /* 0x001fca00078e0202 */
[----:B-1----:R-:W3:Y:S01]  /*00d0*/  LDG.E R11, desc[UR4][R2.64] ;  /* 0x00000004020b7981 */ /* 0x002ee2000c1e1900 */
[----:B--2---:R-:W-:-:S04]  /*00e0*/  IMAD.WIDE R4, R7, 0x4, R4 ;  /* 0x0000000407047825 */ /* 0x004fc800078e0204 */
[C---:B------:R-:W-:Y:S01]  /*00f0*/  IMAD.WIDE R6, R9.reuse, 0x4, R4 ;  /* 0x0000000409067825 */ /* 0x040fe200078e0204 */
[----:B---3--:R-:W-:Y:S04]  /*0100*/  STG.E desc[UR4][R4.64], R11 ;  /* 0x0000000b04007986 */ /* 0x008fe8000c101904 */
[----:B------:R-:W-:Y:S04]  /*0110*/  STG.E desc[UR4][R6.64], R11 ;  /* 0x0000000b06007986 */ /* 0x000fe8000c101904 */
[----:B------:R-:W2:Y:S01]  /*0120*/  LDG.E R13, desc[UR4][R2.64] ;  /* 0x00000004020d7981 */ /* 0x000ea2000c1e1900 */
[----:B------:R-:W-:-:S05]  /*0130*/  IMAD.WIDE R8, R9, 0x4, R6 ;  /* 0x0000000409087825 */ /* 0x000fca00078e0206 */
[----:B--2---:R-:W-:Y:S01]  /*0140*/  STG.E desc[UR4][R8.64], R13 ;  /* 0x0000000d08007986 */ /* 0x004fe2000c101904 */
[----:B------:R-:W-:Y:S05]  /*0150*/  EXIT ;  /* 0x000000000000794d */ /* 0x000fea0003800000 */
.L_x_0:
[----:B------:R-:W-:-:S00]  /*0160*/  BRA `(.L_x_0) ;  /* 0xfffffffc00fc7947 */ /* 0x000fc0000383ffff */
[----:B------:R-:W-:-:S00]  /*0170*/  NOP ;  /* 0x0000000000007918 */ /* 0x000fc00000000000 */
        /* <DEDUP_REMOVED lines=8> */
.L_x_23:


//--------------------- .text._Z13normalizeDataPKtPftti --------------------------
	.section	.text._Z13normalizeDataPKtPftti,"ax",@progbits
	.align	128
        .global         _Z13normalizeDataPKtPftti
        .type           _Z13normalizeDataPKtPftti,@function
        .size           _Z13normalizeDataPKtPftti,(.L_x_22 - _Z13normalizeDataPKtPftti)
        .other          _Z13normalizeDataPKtPftti,@"STO_CUDA_ENTRY STV_DEFAULT"
_Z13normalizeDataPKtPftti:
.text._Z13normalizeDataPKtPftti:
[----:B------:R-:W-:Y:S01]  /*0000*/  LDC R1, c[0x0][0x37c] ;  /* 0x0000df00ff017b82 */ /* 0x000fe20000000800 */
[----:B------:R-:W0:Y:S07]  /*0010*/  S2R R3, SR_TID.X ;  /* 0x0000000000037919 */ /* 0x000e2e0000002100 */
[----:B------:R-:W0:Y:S01]  /*0020*/  S2UR UR4, SR_CTAID.X ;  /* 0x00000000000479c3 */ /* 0x000e220000002500 */
[----:B------:R-:W1:Y:S07]  /*0030*/  LDCU UR5, c[0x0][0x394] ;  /* 0x00007280ff0577ac */ /* 0x000e6e0008000800 */
[----:B------:R-:W0:Y:S02]  /*0040*/  LDC R2, c[0x0][0x360] ;  /* 0x0000d800ff027b82 */ /* 0x000e240000000800 */
[----:B0-----:R-:W-:-:S05]  /*0050*/  IMAD R2, R2, UR4, R3 ;  /* 0x0000000402027c24 */ /* 0x001fca000f8e0203 */
[----:B-1----:R-:W-:-:S13]  /*0060*/  ISETP.GE.AND P0, PT, R2, UR5, PT ;  /* 0x0000000502007c0c */ /* 0x002fda000bf06270 */
[----:B------:R-:W-:Y:S05]  /*0070*/  @P0 EXIT ;  /* 0x000000000000094d */ /* 0x000fea0003800000 */
[----:B------:R-:W0:Y:S01]  /*0080*/  LDC.64 R4, c[0x0][0x380] ;  /* 0x0000e000ff047b82 */ /* 0x000e220000000a00 */
[----:B------:R-:W1:Y:S01]  /*0090*/  LDCU.64 UR6, c[0x0][0x358] ;  /* 0x00006b00ff0677ac */ /* 0x000e620008000a00 */
[----:B------:R-:W2:Y:S01]  /*00a0*/  LDCU UR5, c[0x0][0x390] ;  /* 0x00007200ff0577ac */ /* 0x000ea20008000800 */
[----:B0-----:R-:W-:-:S06]  /*00b0*/  IMAD.WIDE R4, R2, 0x2, R4 ;  /* 0x0000000202047825 */ /* 0x001fcc00078e0204 */
[----:B-1----:R-:W3:Y:S01]  /*00c0*/  LDG.E.U16 R4, desc[UR6][R4.64] ;  /* 0x0000000604047981 */ /* 0x002ee2000c1e1500 */
[----:B------:R-:W0:Y:S01]  /*00d0*/  LDCU.U16 UR4, c[0x0][0x392] ;  /* 0x00007240ff0477ac */ /* 0x000e220008000400 */
[----:B------:R-:W-:Y:S01]  /*00e0*/  BSSY.RECONVERGENT B0, `(.L_x_1) ;  /* 0x0000013000007945 */ /* 0x000fe20003800200 */
[----:B--2---:R-:W-:-:S04]  /*00f0*/  ULOP3.LUT UR5, UR5, 0xffff, URZ, 0xc0, !UPT ;  /* 0x0000ffff05057892 */ /* 0x004fc8000f8ec0ff */
[----:B0-----:R-:W-:-:S06]  /*0100*/  UIADD3 UR4, UPT, UPT, UR4, -UR5, URZ ;  /* 0x8000000504047290 */ /* 0x001fcc000fffe0ff */
[----:B------:R-:W-:Y:S02]  /*0110*/  ISETP.NE.AND P0, PT, RZ, UR4, PT ;  /* 0x00000004ff007c0c */ /* 0x000fe4000bf05270 */
[----:B------:R-:W-:-:S04]  /*0120*/  I2FP.F32.S32 R0, UR4 ;  /* 0x0000000400007c45 */ /* 0x000fc80008201400 */
[----:B------:R-:W-:-:S04]  /*0130*/  FSEL R3, R0, 1, P0 ;  /* 0x3f80000000037808 */ /* 0x000fc80000000000 */
[----:B------:R-:W0:Y:S02]  /*0140*/  MUFU.RCP R6, R3 ;  /* 0x0000000300067308 */ /* 0x000e240000001000 */
[----:B0-----:R-:W-:-:S04]  /*0150*/  FFMA R7, -R3, R6, 1 ;  /* 0x3f80000003077423 */ /* 0x001fc80000000106 */
[----:B------:R-:W-:Y:S01]  /*0160*/  FFMA R7, R6, R7, R6 ;  /* 0x0000000706077223 */ /* 0x000fe20000000006 */
[----:B---3--:R-:W-:-:S05]  /*0170*/  VIADD R0, R4, -UR5 ;  /* 0x8000000504007c36 */ /* 0x008fca0008000000 */
[----:B------:R-:W-:-:S04]  /*0180*/  I2FP.F32.S32 R0, R0 ;  /* 0x0000000000007245 */ /* 0x000fc80000201400 */
[----:B------:R-:W0:Y:S01]  /*0190*/  FCHK P0, R0, R3 ;  /* 0x0000000300007302 */ /* 0x000e220000000000 */
[----:B------:R-:W-:-:S04]  /*01a0*/  FFMA R4, R0, R7, RZ ;  /* 0x0000000700047223 */ /* 0x000fc800000000ff */
[----:B------:R-:W-:-:S04]  /*01b0*/  FFMA R5, -R3, R4, R0 ;  /* 0x0000000403057223 */ /* 0x000fc80000000100 */
[----:B------:R-:W-:Y:S01]  /*01c0*/  FFMA R7, R7, R5, R4 ;  /* 0x0000000507077223 */ /* 0x000fe20000000004 */
[----:B0-----:R-:W-:Y:S06]  /*01d0*/  @!P0 BRA `(.L_x_2) ;  /* 0x00000000000c8947 */ /* 0x001fec0003800000 */
[----:B------:R-:W-:-:S07]  /*01e0*/  MOV R4, 0x200 ;  /* 0x0000020000047802 */ /* 0x000fce0000000f00 */
[----:B------:R-:W-:Y:S05]  /*01f0*/  CALL.REL.NOINC `($__internal_0_$__cuda_sm3x_div_rn_noftz_f32_slowpath) ;  /* 0x0000000000187944 */ /* 0x000fea0003c00000 */
[----:B------:R-:W-:-:S07]  /*0200*/  IMAD.MOV.U32 R7, RZ, RZ, R0 ;  /* 0x000000ffff077224 */ /* 0x000fce00078e0000 */
.L_x_2:
[----:B------:R-:W-:Y:S05]  /*0210*/  BSYNC.RECONVERGENT B0 ;  /* 0x0000000000007941 */ /* 0x000fea0003800200 */
.L_x_1:
[----:B------:R-:W0:Y:S02]  /*0220*/  LDC.64 R4, c[0x0][0x388] ;  /* 0x0000e200ff047b82 */ /* 0x000e240000000a00 */
[----:B0-----:R-:W-:-:S05]  /*0230*/  IMAD.WIDE R2, R2, 0x4, R4 ;  /* 0x0000000402027825 */ /* 0x001fca00078e0204 */
[----:B------:R-:W-:Y:S01]  /*0240*/  STG.E desc[UR6][R2.64], R7 ;  /* 0x0000000702007986 */ /* 0x000fe2000c101906 */
[----:B------:R-:W-:Y:S05]  /*0250*/  EXIT ;  /* 0x000000000000794d */ /* 0x000fea0003800000 */
        .weak           $__internal_0_$__cuda_sm3x_div_rn_noftz_f32_slowpath
        .type           $__internal_0_$__cuda_sm3x_div_rn_noftz_f32_slowpath,@function
        .size           $__internal_0_$__cuda_sm3x_div_rn_noftz_f32_slowpath,(.L_x_22 - $__internal_0_$__cuda_sm3x_div_rn_noftz_f32_slowpath)
$__internal_0_$__cuda_sm3x_div_rn_noftz_f32_slowpath:
[--C-:B------:R-:W-:Y:S01]  /*0260*/  SHF.R.U32.HI R6, RZ, 0x17, R3.reuse ;  /* 0x00000017ff067819 */ /* 0x100fe20000011603 */
[----:B------:R-:W-:Y:S01]  /*0270*/  BSSY.RECONVERGENT B1, `(.L_x_3) ;  /* 0x0000064000017945 */ /* 0x000fe20003800200 */
[--C-:B------:R-:W-:Y:S01]  /*0280*/  SHF.R.U32.HI R5, RZ, 0x17, R0.reuse ;  /* 0x00000017ff057819 */ /* 0x100fe20000011600 */
[----:B------:R-:W-:Y:S01]  /*0290*/  IMAD.MOV.U32 R7, RZ, RZ, R0 ;  /* 0x000000ffff077224 */ /* 0x000fe200078e0000 */
[----:B------:R-:W-:Y:S01]  /*02a0*/  LOP3.LUT R6, R6, 0xff, RZ, 0xc0, !PT ;  /* 0x000000ff06067812 */ /* 0x000fe200078ec0ff */
[----:B------:R-:W-:Y:S01]  /*02b0*/  IMAD.MOV.U32 R8, RZ, RZ, R3 ;  /* 0x000000ffff087224 */ /* 0x000fe200078e0003 */
[----:B------:R-:W-:-:S03]  /*02c0*/  LOP3.LUT R5, R5, 0xff, RZ, 0xc0, !PT ;  /* 0x000000ff05057812 */ /* 0x000fc600078ec0ff */
[----:B------:R-:W-:Y:S02]  /*02d0*/  VIADD R11, R6, 0xffffffff ;  /* 0xffffffff060b7836 */ /* 0x000fe40000000000 */
[----:B------:R-:W-:-:S03]  /*02e0*/  VIADD R10, R5, 0xffffffff ;  /* 0xffffffff050a7836 */ /* 0x000fc60000000000 */
[----:B------:R-:W-:-:S04]  /*02f0*/  ISETP.GT.U32.AND P0, PT, R11, 0xfd, PT ;  /* 0x000000fd0b00780c */ /* 0x000fc80003f04070 */
[----:B------:R-:W-:-:S13]  /*0300*/  ISETP.GT.U32.OR P0, PT, R10, 0xfd, P0 ;  /* 0x000000fd0a00780c */ /* 0x000fda0000704470 */
[----:B------:R-:W-:Y:S01]  /*0310*/  @!P0 IMAD.MOV.U32 R9, RZ, RZ, RZ ;  /* 0x000000ffff098224 */ /* 0x000fe200078e00ff */
[----:B------:R-:W-:Y:S06]  /*0320*/  @!P0 BRA `(.L_x_4) ;  /* 0x00000000005c8947 */ /* 0x000fec0003800000 */
[----:B------:R-:W-:Y:S02]  /*0330*/  FSETP.GTU.FTZ.AND P0, PT, |R0|, +INF , PT ;  /* 0x7f8000000000780b */ /* 0x000fe40003f1c200 */
[----:B------:R-:W-:-:S04]  /*0340*/  FSETP.GTU.FTZ.AND P1, PT, |R3|, +INF , PT ;  /* 0x7f8000000300780b */ /* 0x000fc80003f3c200 */
[----:B------:R-:W-:-:S13]  /*0350*/  PLOP3.LUT P0, PT, P0, P1, PT, 0xf8, 0x8f ;  /* 0x00000000008f781c */ /* 0x000fda0000703f70 */
[----:B------:R-:W-:Y:S05]  /*0360*/  @P0 BRA `(.L_x_5) ;  /* 0x00000004004c0947 */ /* 0x000fea0003800000 */
[----:B------:R-:W-:-:S13]  /*0370*/  LOP3.LUT P0, RZ, R8, 0x7fffffff, R7, 0xc8, !PT ;  /* 0x7fffffff08ff7812 */ /* 0x000fda000780c807 */
[----:B------:R-:W-:Y:S05]  /*0380*/  @!P0 BRA `(.L_x_6) ;  /* 0x00000004003c8947 */ /* 0x000fea0003800000 */
[C---:B------:R-:W-:Y:S02]  /*0390*/  FSETP.NEU.FTZ.AND P2, PT, |R0|.reuse, +INF , PT ;  /* 0x7f8000000000780b */ /* 0x040fe40003f5d200 */
[----:B------:R-:W-:Y:S02]  /*03a0*/  FSETP.NEU.FTZ.AND P1, PT, |R3|, +INF , PT ;  /* 0x7f8000000300780b */ /* 0x000fe40003f3d200 */
[----:B------:R-:W-:-:S11]  /*03b0*/  FSETP.NEU.FTZ.AND P0, PT, |R0|, +INF , PT ;  /* 0x7f8000000000780b */ /* 0x000fd60003f1d200 */
[----:B------:R-:W-:Y:S05]  /*03c0*/  @!P1 BRA !P2, `(.L_x_6) ;  /* 0x00000004002c9947 */ /* 0x000fea0005000000 */
[----:B------:R-:W-:-:S04]  /*03d0*/  LOP3.LUT P2, RZ, R7, 0x7fffffff, RZ, 0xc0, !PT ;  /* 0x7fffffff07ff7812 */ /* 0x000fc8000784c0ff */
[----:B------:R-:W-:-:S13]  /*03e0*/  PLOP3.LUT P1, PT, P1, P2, PT, 0x2f, 0xf2 ;  /* 0x0000000000f2781c */ /* 0x000fda0000f24577 */
[----:B------:R-:W-:Y:S05]  /*03f0*/  @P1 BRA `(.L_x_7) ;  /* 0x0000000400181947 */ /* 0x000fea0003800000 */
[----:B------:R-:W-:-:S04]  /*0400*/  LOP3.LUT P1, RZ, R8, 0x7fffffff, RZ, 0xc0, !PT ;  /* 0x7fffffff08ff7812 */ /* 0x000fc8000782c0ff */
[----:B------:R-:W-:-:S13]  /*0410*/  PLOP3.LUT P0, PT, P0, P1, PT, 0x2f, 0xf2 ;  /* 0x0000000000f2781c */ /* 0x000fda0000702577 */
[----:B------:R-:W-:Y:S05]  /*0420*/  @P0 BRA `(.L_x_8) ;  /* 0x0000000400000947 */ /* 0x000fea0003800000 */
[----:B------:R-:W-:Y:S02]  /*0430*/  ISETP.GE.AND P0, PT, R10, RZ, PT ;  /* 0x000000ff0a00720c */ /* 0x000fe40003f06270 */
[----:B------:R-:W-:-:S11]  /*0440*/  ISETP.GE.AND P1, PT, R11, RZ, PT ;  /* 0x000000ff0b00720c */ /* 0x000fd60003f26270 */
[----:B------:R-:W-:Y:S02]  /*0450*/  @P0 IMAD.MOV.U32 R9, RZ, RZ, RZ ;  /* 0x000000ffff090224 */ /* 0x000fe400078e00ff */
[----:B------:R-:W-:Y:S01]  /*0460*/  @!P0 FFMA R7, R0, 1.84467440737095516160e+19, RZ ;  /* 0x5f80000000078823 */ /* 0x000fe200000000ff */
[----:B------:R-:W-:Y:S02]  /*0470*/  @!P0 IMAD.MOV.U32 R9, RZ, RZ, -0x40 ;  /* 0xffffffc0ff098424 */ /* 0x000fe400078e00ff */
[----:B------:R-:W-:Y:S02]  /*0480*/  @!P1 FFMA R8, R3, 1.84467440737095516160e+19, RZ ;  /* 0x5f80000003089823 */ /* 0x000fe400000000ff */
[----:B------:R-:W-:-:S07]  /*0490*/  @!P1 VIADD R9, R9, 0x40 ;  /* 0x0000004009099836 */ /* 0x000fce0000000000 */
.L_x_4:
[----:B------:R-:W-:Y:S01]  /*04a0*/  LEA R3, R6, 0xc0800000, 0x17 ;  /* 0xc080000006037811 */ /* 0x000fe200078eb8ff */
[----:B------:R-:W-:Y:S01]  /*04b0*/  VIADD R5, R5, 0xffffff81 ;  /* 0xffffff8105057836 */ /* 0x000fe20000000000 */
[----:B------:R-:W-:Y:S03]  /*04c0*/  BSSY.RECONVERGENT B2, `(.L_x_9) ;  /* 0x0000035000027945 */ /* 0x000fe60003800200 */
[----:B------:R-:W-:Y:S01]  /*04d0*/  IMAD.IADD R3, R8, 0x1, -R3 ;  /* 0x0000000108037824 */ /* 0x000fe200078e0a03 */
[C---:B------:R-:W-:Y:S01]  /*04e0*/  IADD3 R6, PT, PT, R5.reuse, 0x7f, -R6 ;  /* 0x0000007f05067810 */ /* 0x040fe20007ffe806 */
[----:B------:R-:W-:Y:S02]  /*04f0*/  IMAD R0, R5, -0x800000, R7 ;  /* 0xff80000005007824 */ /* 0x000fe400078e0207 */
[----:B------:R-:W0:Y:S01]  /*0500*/  MUFU.RCP R8, R3 ;  /* 0x0000000300087308 */ /* 0x000e220000001000 */
[----:B------:R-:W-:Y:S01]  /*0510*/  FADD.FTZ R11, -R3, -RZ ;  /* 0x800000ff030b7221 */ /* 0x000fe20000010100 */
[----:B------:R-:W-:-:S03]  /*0520*/  IMAD.IADD R6, R6, 0x1, R9 ;  /* 0x0000000106067824 */ /* 0x000fc600078e0209 */
[----:B0-----:R-:W-:-:S04]  /*0530*/  FFMA R13, R8, R11, 1 ;  /* 0x3f800000080d7423 */ /* 0x001fc8000000000b */
[----:B------:R-:W-:-:S04]  /*0540*/  FFMA R10, R8, R13, R8 ;  /* 0x0000000d080a7223 */ /* 0x000fc80000000008 */
[----:B------:R-:W-:-:S04]  /*0550*/  FFMA R7, R0, R10, RZ ;  /* 0x0000000a00077223 */ /* 0x000fc800000000ff */
[----:B------:R-:W-:-:S04]  /*0560*/  FFMA R8, R11, R7, R0 ;  /* 0x000000070b087223 */ /* 0x000fc80000000000 */
[----:B------:R-:W-:-:S04]  /*0570*/  FFMA R7, R10, R8, R7 ;  /* 0x000000080a077223 */ /* 0x000fc80000000007 */
[----:B------:R-:W-:-:S04]  /*0580*/  FFMA R8, R11, R7, R0 ;  /* 0x000000070b087223 */ /* 0x000fc80000000000 */
[----:B------:R-:W-:-:S05]  /*0590*/  FFMA R0, R10, R8, R7 ;  /* 0x000000080a007223 */ /* 0x000fca0000000007 */
[----:B------:R-:W-:-:S04]  /*05a0*/  SHF.R.U32.HI R3, RZ, 0x17, R0 ;  /* 0x00000017ff037819 */ /* 0x000fc80000011600 */
[----:B------:R-:W-:-:S05]  /*05b0*/  LOP3.LUT R3, R3, 0xff, RZ, 0xc0, !PT ;  /* 0x000000ff03037812 */ /* 0x000fca00078ec0ff */
[----:B------:R-:W-:-:S04]  /*05c0*/  IMAD.IADD R9, R3, 0x1, R6 ;  /* 0x0000000103097824 */ /* 0x000fc800078e0206 */
[----:B------:R-:W-:-:S05]  /*05d0*/  VIADD R3, R9, 0xffffffff ;  /* 0xffffffff09037836 */ /* 0x000fca0000000000 */
[----:B------:R-:W-:-:S13]  /*05e0*/  ISETP.GE.U32.AND P0, PT, R3, 0xfe, PT ;  /* 0x000000fe0300780c */ /* 0x000fda0003f06070 */
[----:B------:R-:W-:Y:S05]  /*05f0*/  @!P0 BRA `(.L_x_10) ;  /* 0x0000000000808947 */ /* 0x000fea0003800000 */
[----:B------:R-:W-:-:S13]  /*0600*/  ISETP.GT.AND P0, PT, R9, 0xfe, PT ;  /* 0x000000fe0900780c */ /* 0x000fda0003f04270 */
[----:B------:R-:W-:Y:S05]  /*0610*/  @P0 BRA `(.L_x_11) ;  /* 0x00000000006c0947 */ /* 0x000fea0003800000 */
[----:B------:R-:W-:-:S13]  /*0620*/  ISETP.GE.AND P0, PT, R9, 0x1, PT ;  /* 0x000000010900780c */ /* 0x000fda0003f06270 */
[----:B------:R-:W-:Y:S05]  /*0630*/  @P0 BRA `(.L_x_12) ;  /* 0x0000000000740947 */ /* 0x000fea0003800000 */
[----:B------:R-:W-:Y:S02]  /*0640*/  ISETP.GE.AND P0, PT, R9, -0x18, PT ;  /* 0xffffffe80900780c */ /* 0x000fe40003f06270 */
[----:B------:R-:W-:-:S11]  /*0650*/  LOP3.LUT R0, R0, 0x80000000, RZ, 0xc0, !PT ;  /* 0x8000000000007812 */ /* 0x000fd600078ec0ff */
[----:B------:R-:W-:Y:S05]  /*0660*/  @!P0 BRA `(.L_x_12) ;  /* 0x0000000000688947 */ /* 0x000fea0003800000 */
[CCC-:B------:R-:W-:Y:S01]  /*0670*/  FFMA.RZ R3, R10.reuse, R8.reuse, R7.reuse ;  /* 0x000000080a037223 */ /* 0x1c0fe2000000c007 */
[CCC-:B------:R-:W-:Y:S01]  /*0680*/  FFMA.RM R6, R10.reuse, R8.reuse, R7.reuse ;  /* 0x000000080a067223 */ /* 0x1c0fe20000004007 */
[C---:B------:R-:W-:Y:S02]  /*0690*/  ISETP.NE.AND P2, PT, R9.reuse, RZ, PT ;  /* 0x000000ff0900720c */ /* 0x040fe40003f45270 */
[----:B------:R-:W-:Y:S02]  /*06a0*/  ISETP.NE.AND P1, PT, R9, RZ, PT ;  /* 0x000000ff0900720c */ /* 0x000fe40003f25270 */
[----:B------:R-:W-:Y:S01]  /*06b0*/  LOP3.LUT R5, R3, 0x7fffff, RZ, 0xc0, !PT ;  /* 0x007fffff03057812 */ /* 0x000fe200078ec0ff */
[----:B------:R-:W-:Y:S01]  /*06c0*/  FFMA.RP R3, R10, R8, R7 ;  /* 0x000000080a037223 */ /* 0x000fe20000008007 */
[----:B------:R-:W-:Y:S02]  /*06d0*/  VIADD R8, R9, 0x20 ;  /* 0x0000002009087836 */ /* 0x000fe40000000000 */
[----:B------:R-:W-:Y:S01]  /*06e0*/  LOP3.LUT R5, R5, 0x800000, RZ, 0xfc, !PT ;  /* 0x0080000005057812 */ /* 0x000fe200078efcff */
[----:B------:R-:W-:Y:S01]  /*06f0*/  IMAD.MOV R7, RZ, RZ, -R9 ;  /* 0x000000ffff077224 */ /* 0x000fe200078e0a09 */
[----:B------:R-:W-:-:S02]  /*0700*/  FSETP.NEU.FTZ.AND P0, PT, R3, R6, PT ;  /* 0x000000060300720b */ /* 0x000fc40003f1d000 */
[----:B------:R-:W-:Y:S02]  /*0710*/  SHF.L.U32 R8, R5, R8, RZ ;  /* 0x0000000805087219 */ /* 0x000fe400000006ff */
[----:B------:R-:W-:Y:S02]  /*0720*/  SEL R6, R7, RZ, P2 ;  /* 0x000000ff07067207 */ /* 0x000fe40001000000 */
[----:B------:R-:W-:Y:S02]  /*0730*/  ISETP.NE.AND P1, PT, R8, RZ, P1 ;  /* 0x000000ff0800720c */ /* 0x000fe40000f25270 */
[----:B------:R-:W-:Y:S02]  /*0740*/  SHF.R.U32.HI R6, RZ, R6, R5 ;  /* 0x00000006ff067219 */ /* 0x000fe40000011605 */
[----:B------:R-:W-:Y:S02]  /*0750*/  PLOP3.LUT P0, PT, P0, P1, PT, 0xf8, 0x8f ;  /* 0x00000000008f781c */ /* 0x000fe40000703f70 */
[----:B------:R-:W-:-:S02]  /*0760*/  SHF.R.U32.HI R8, RZ, 0x1, R6 ;  /* 0x00000001ff087819 */ /* 0x000fc40000011606 */
[----:B------:R-:W-:-:S04]  /*0770*/  SEL R3, RZ, 0x1, !P0 ;  /* 0x00000001ff037807 */ /* 0x000fc80004000000 */
[----:B------:R-:W-:-:S04]  /*0780*/  LOP3.LUT R3, R3, 0x1, R8, 0xf8, !PT ;  /* 0x0000000103037812 */ /* 0x000fc800078ef808 */
[----:B------:R-:W-:-:S05]  /*0790*/  LOP3.LUT R3, R3, R6, RZ, 0xc0, !PT ;  /* 0x0000000603037212 */ /* 0x000fca00078ec0ff */
[----:B------:R-:W-:-:S05]  /*07a0*/  IMAD.IADD R3, R8, 0x1, R3 ;  /* 0x0000000108037824 */ /* 0x000fca00078e0203 */
[----:B------:R-:W-:Y:S01]  /*07b0*/  LOP3.LUT R0, R3, R0, RZ, 0xfc, !PT ;  /* 0x0000000003007212 */ /* 0x000fe200078efcff */
[----:B------:R-:W-:Y:S06]  /*07c0*/  BRA `(.L_x_12) ;  /* 0x0000000000107947 */ /* 0x000fec0003800000 */
.L_x_11:
[----:B------:R-:W-:-:S04]  /*07d0*/  LOP3.LUT R0, R0, 0x80000000, RZ, 0xc0, !PT ;  /* 0x8000000000007812 */ /* 0x000fc800078ec0ff */
[----:B------:R-:W-:Y:S01]  /*07e0*/  LOP3.LUT R0, R0, 0x7f800000, RZ, 0xfc, !PT ;  /* 0x7f80000000007812 */ /* 0x000fe200078efcff */
[----:B------:R-:W-:Y:S06]  /*07f0*/  BRA `(.L_x_12) ;  /* 0x0000000000047947 */ /* 0x000fec0003800000 */
.L_x_10:
[----:B------:R-:W-:-:S07]  /*0800*/  IMAD R0, R6, 0x800000, R0 ;  /* 0x0080000006007824 */ /* 0x000fce00078e0200 */
.L_x_12:
[----:B------:R-:W-:Y:S05]  /*0810*/  BSYNC.RECONVERGENT B2 ;  /* 0x0000000000027941 */ /* 0x000fea0003800200 */
.L_x_9:
[----:B------:R-:W-:Y:S05]  /*0820*/  BRA `(.L_x_13) ;  /* 0x0000000000207947 */ /* 0x000fea0003800000 */
.L_x_8:
[----:B------:R-:W-:-:S04]  /*0830*/  LOP3.LUT R0, R8, 0x80000000, R7, 0x48, !PT ;  /* 0x8000000008007812 */ /* 0x000fc800078e4807 */
[----:B------:R-:W-:Y:S01]  /*0840*/  LOP3.LUT R0, R0, 0x7f800000, RZ, 0xfc, !PT ;  /* 0x7f80000000007812 */ /* 0x000fe200078efcff */
[----:B------:R-:W-:Y:S06]  /*0850*/  BRA `(.L_x_13) ;  /* 0x0000000000147947 */ /* 0x000fec0003800000 */
.L_x_7:
[----:B------:R-:W-:Y:S01]  /*0860*/  LOP3.LUT R0, R8, 0x80000000, R7, 0x48, !PT ;  /* 0x8000000008007812 */ /* 0x000fe200078e4807 */
[----:B------:R-:W-:Y:S06]  /*0870*/  BRA `(.L_x_13) ;  /* 0x00000000000c7947 */ /* 0x000fec0003800000 */
.L_x_6:
[----:B------:R-:W0:Y:S01]  /*0880*/  MUFU.RSQ R0, -QNAN ;  /* 0xffc0000000007908 */ /* 0x000e220000001400 */
[----:B------:R-:W-:Y:S05]  /*0890*/  BRA `(.L_x_13) ;  /* 0x0000000000047947 */ /* 0x000fea0003800000 */
.L_x_5:
[----:B------:R-:W-:-:S07]  /*08a0*/  FADD.FTZ R0, R0, R3 ;  /* 0x0000000300007221 */ /* 0x000fce0000010000 */
.L_x_13:
[----:B------:R-:W-:Y:S05]  /*08b0*/  BSYNC.RECONVERGENT B1 ;  /* 0x0000000000017941 */ /* 0x000fea0003800200 */
.L_x_3:
[----:B------:R-:W-:-:S04]  /*08c0*/  IMAD.MOV.U32 R5, RZ, RZ, 0x0 ;  /* 0x00000000ff057424 */ /* 0x000fc800078e00ff */
[----:B0-----:R-:W-:Y:S05]  /*08d0*/  RET.REL.NODEC R4 `(_Z13normalizeDataPKtPftti) ;  /* 0xfffffff404c87950 */ /* 0x001fea0003c3ffff */
.L_x_14:
        /* <DEDUP_REMOVED lines=10> */
.L_x_22:


//--------------------- .text._Z12reduceMinMaxPKtPtS1_i --------------------------
	.section	.text._Z12reduceMinMaxPKtPtS1_i,"ax",@progbits
	.align	128
        .global         _Z12reduceMinMaxPKtPtS1_i
        .type           _Z12reduceMinMaxPKtPtS1_i,@function
        .size           _Z12reduceMinMaxPKtPtS1_i,(.L_x_25 - _Z12reduceMinMaxPKtPtS1_i)
        .other          _Z12reduceMinMaxPKtPtS1_i,@"STO_CUDA_ENTRY STV_DEFAULT"
_Z12reduceMinMaxPKtPtS1_i:
.text._Z12reduceMinMaxPKtPtS1_i:
[----:B------:R-:W-:Y:S01]  /*0000*/  LDC R1, c[0x0][0x37c] ;  /* 0x0000df00ff017b82 */ /* 0x000fe20000000800 */
[----:B------:R-:W0:Y:S01]  /*0010*/  S2R R7, SR_TID.X ;  /* 0x0000000000077919 */ /* 0x000e220000002100 */
[----:B------:R-:W0:Y:S01]  /*0020*/  LDCU UR4, c[0x0][0x360] ;  /* 0x00006c00ff0477ac */ /* 0x000e220008000800 */
[----:B------:R-:W-:Y:S01]  /*0030*/  IMAD.MOV.U32 R4, RZ, RZ, 0xffff ;  /* 0x0000ffffff047424 */ /* 0x000fe200078e00ff */
[----:B------:R-:W0:Y:S01]  /*0040*/  S2R R0, SR_CTAID.X ;  /* 0x0000000000007919 */ /* 0x000e220000002500 */
[----:B------:R-:W1:Y:S01]  /*0050*/  LDCU UR5, c[0x0][0x398] ;  /* 0x00007300ff0577ac */ /* 0x000e620008000800 */
[----:B------:R-:W2:Y:S01]  /*0060*/  LDCU.64 UR8, c[0x0][0x358] ;  /* 0x00006b00ff0877ac */ /* 0x000ea20008000a00 */
[----:B0-----:R-:W-:-:S05]  /*0070*/  IMAD R5, R0, UR4, R7 ;  /* 0x0000000400057c24 */ /* 0x001fca000f8e0207 */
[----:B-1----:R-:W-:-:S13]  /*0080*/  ISETP.GE.AND P0, PT, R5, UR5, PT ;  /* 0x0000000505007c0c */ /* 0x002fda000bf06270 */
[----:B------:R-:W0:Y:S02]  /*0090*/  @!P0 LDC.64 R2, c[0x0][0x380] ;  /* 0x0000e000ff028b82 */ /* 0x000e240000000a00 */
[----:B0-----:R-:W-:-:S05]  /*00a0*/  @!P0 IMAD.WIDE R2, R5, 0x2, R2 ;  /* 0x0000000205028825 */ /* 0x001fca00078e0202 */
[----:B--2---:R0:W2:Y:S01]  /*00b0*/  @!P0 LDG.E.U16 R4, desc[UR8][R2.64] ;  /* 0x0000000802048981 */ /* 0x0040a2000c1e1500 */
[----:B------:R-:W1:Y:S01]  /*00c0*/  S2UR UR6, SR_CgaCtaId ;  /* 0x00000000000679c3 */ /* 0x000e620000008800 */
[----:B------:R-:W-:Y:S01]  /*00d0*/  UMOV UR5, 0x400 ;  /* 0x0000040000057882 */ /* 0x000fe20000000000 */
[----:B------:R-:W-:Y:S01]  /*00e0*/  IMAD.U32 R6, RZ, RZ, UR4 ;  /* 0x00000004ff067e24 */ /* 0x000fe2000f8e00ff */
[----:B------:R-:W-:Y:S01]  /*00f0*/  UISETP.GE.U32.AND UP0, UPT, UR4, 0x2, UPT ;  /* 0x000000020400788c */ /* 0x000fe2000bf06070 */
[----:B0-----:R-:W-:Y:S01]  /*0100*/  PRMT R3, RZ, 0x7610, R3 ;  /* 0x00007610ff037816 */ /* 0x001fe20000000003 */
[----:B-1----:R-:W-:-:S06]  /*0110*/  ULEA UR5, UR6, UR5, 0x18 ;  /* 0x0000000506057291 */ /* 0x002fcc000f8ec0ff */
[----:B------:R-:W-:Y:S01]  /*0120*/  LEA R5, R7, UR5, 0x1 ;  /* 0x0000000507057c11 */ /* 0x000fe2000f8e08ff */
[----:B------:R-:W-:-:S04]  /*0130*/  UMOV UR5, UR4 ;  /* 0x0000000400057c82 */ /* 0x000fc80008000000 */
[----:B------:R-:W-:Y:S01]  /*0140*/  IMAD R6, R6, 0x2, R5 ;  /* 0x0000000206067824 */ /* 0x000fe200078e0205 */
[----:B--2---:R-:W-:Y:S01]  /*0150*/  @!P0 PRMT R3, R4, 0x7610, R3 ;  /* 0x0000761004038816 */ /* 0x004fe20000000003 */
[----:B------:R0:W-:Y:S04]  /*0160*/  STS.U16 [R5], R4 ;  /* 0x0000000405007388 */ /* 0x0001e80000000400 */
[----:B------:R0:W-:Y:S01]  /*0170*/  STS.U16 [R6], R3 ;  /* 0x0000000306007388 */ /* 0x0001e20000000400 */
[----:B------:R-:W-:Y:S06]  /*0180*/  BAR.SYNC.DEFER_BLOCKING 0x0 ;  /* 0x0000000000007b1d */ /* 0x000fec0000010000 */
[----:B------:R-:W-:Y:S05]  /*0190*/  BRA.U !UP0, `(.L_x_15) ;  /* 0x0000000108587547 */ /* 0x000fea000b800000 */
[----:B------:R-:W-:-:S07]  /*01a0*/  MOV R9, UR4 ;  /* 0x0000000400097c02 */ /* 0x000fce0008000f00 */
.L_x_18:
[----:B------:R-:W-:Y:S01]  /*01b0*/  USHF.R.U32.HI UR6, URZ, 0x1, UR4 ;  /* 0x00000001ff067899 */ /* 0x000fe20008011604 */
[----:B------:R-:W-:Y:S05]  /*01c0*/  BSSY.RECONVERGENT B0, `(.L_x_16) ;  /* 0x000000f000007945 */ /* 0x000fea0003800200 */
[----:B------:R-:W-:-:S13]  /*01d0*/  ISETP.GE.U32.AND P0, PT, R7, UR6, PT ;  /* 0x0000000607007c0c */ /* 0x000fda000bf06070 */
[----:B-1----:R-:W-:Y:S05]  /*01e0*/  @P0 BRA `(.L_x_17) ;  /* 0x0000000000300947 */ /* 0x002fea0003800000 */
[----:B------:R-:W-:Y:S01]  /*01f0*/  ULOP3.LUT UR7, UR4, 0x7fe, URZ, 0xc0, !UPT ;  /* 0x000007fe04077892 */ /* 0x000fe2000f8ec0ff */
[----:B------:R-:W-:Y:S08]  /*0200*/  LDS.U16 R2, [R5] ;  /* 0x0000000005027984 */ /* 0x000ff00000000400 */
[----:B0-----:R-:W0:Y:S02]  /*0210*/  LDS.U16 R4, [R5+UR7] ;  /* 0x0000000705047984 */ /* 0x001e240008000400 */
[----:B0-----:R-:W-:Y:S01]  /*0220*/  VIMNMX.U16x2 R4, PT, PT, R2, R4, PT ;  /* 0x0000000402047248 */ /* 0x001fe20003fe0200 */
[----:B------:R-:W-:-:S03]  /*0230*/  VIADD R2, R5, UR7 ;  /* 0x0000000705027c36 */ /* 0x000fc60008000000 */
[----:B------:R-:W-:Y:S02]  /*0240*/  PRMT R8, R4, 0x7610, R8 ;  /* 0x0000761004087816 */ /* 0x000fe40000000008 */
[----:B------:R-:W-:-:S03]  /*0250*/  LEA R3, R9, R2, 0x1 ;  /* 0x0000000209037211 */ /* 0x000fc600078e08ff */
[----:B------:R-:W-:Y:S04]  /*0260*/  STS.U16 [R5], R8 ;  /* 0x0000000805007388 */ /* 0x000fe80000000400 */
[----:B------:R-:W-:Y:S04]  /*0270*/  LDS.U16 R4, [R3] ;  /* 0x0000000003047984 */ /* 0x000fe80000000400 */
[----:B------:R-:W0:Y:S02]  /*0280*/  LDS.U16 R2, [R6] ;  /* 0x0000000006027984 */ /* 0x000e240000000400 */
[----:B0-----:R-:W-:-:S05]  /*0290*/  VIMNMX.U16x2 R2, PT, PT, R2, R4, !PT ;  /* 0x0000000402027248 */ /* 0x001fca0007fe0200 */
[----:B------:R1:W-:Y:S02]  /*02a0*/  STS.U16 [R6], R2 ;  /* 0x0000000206007388 */ /* 0x0003e40000000400 */
.L_x_17:
[----:B------:R-:W-:Y:S05]  /*02b0*/  BSYNC.RECONVERGENT B0 ;  /* 0x0000000000007941 */ /* 0x000fea0003800200 */
.L_x_16:
[----:B------:R-:W-:Y:S01]  /*02c0*/  BAR.SYNC.DEFER_BLOCKING 0x0 ;  /* 0x0000000000007b1d */ /* 0x000fe20000010000 */
[----:B------:R-:W-:-:S05]  /*02d0*/  UISETP.GT.U32.AND UP0, UPT, UR4, 0x3, UPT ;  /* 0x000000030400788c */ /* 0x000fca000bf04070 */
[----:B------:R-:W-:-:S04]  /*02e0*/  UMOV UR4, UR6 ;  /* 0x0000000600047c82 */ /* 0x000fc80008000000 */
[----:B------:R-:W-:Y:S05]  /*02f0*/  BRA.U UP0, `(.L_x_18) ;  /* 0xfffffffd00ac7547 */ /* 0x000fea000b83ffff */
.L_x_15:
[----:B------:R-:W-:-:S13]  /*0300*/  ISETP.NE.AND P0, PT, R7, RZ, PT ;  /* 0x000000ff0700720c */ /* 0x000fda0003f05270 */
[----:B------:R-:W-:Y:S05]  /*0310*/  @P0 EXIT ;  /* 0x000000000000094d */ /* 0x000fea0003800000 */
[----:B------:R-:W2:Y:S01]  /*0320*/  S2UR UR6, SR_CgaCtaId ;  /* 0x00000000000679c3 */ /* 0x000ea20000008800 */
[----:B------:R-:W-:-:S07]  /*0330*/  UMOV UR4, 0x400 ;  /* 0x0000040000047882 */ /* 0x000fce0000000000 */
[----:B01----:R-:W0:Y:S08]  /*0340*/  LDC.64 R2, c[0x0][0x388] ;  /* 0x0000e200ff027b82 */ /* 0x003e300000000a00 */
[----:B------:R-:W1:Y:S01]  /*0350*/  LDC.64 R4, c[0x0][0x390] ;  /* 0x0000e400ff047b82 */ /* 0x000e620000000a00 */
[----:B--2---:R-:W-:-:S04]  /*0360*/  ULEA UR4, UR6, UR4, 0x18 ;  /* 0x0000000406047291 */ /* 0x004fc8000f8ec0ff */
[----:B------:R-:W-:Y:S01]  /*0370*/  ULEA UR6, UR5, UR4, 0x1 ;  /* 0x0000000405067291 */ /* 0x000fe2000f8e08ff */
[----:B0-----:R-:W-:-:S04]  /*0380*/  IMAD.WIDE.U32 R2, R0, 0x2, R2 ;  /* 0x0000000200027825 */ /* 0x001fc800078e0002 */
[----:B------:R-:W0:Y:S04]  /*0390*/  LDS.U16 R7, [UR4] ;  /* 0x00000004ff077984 */ /* 0x000e280008000400 */
[----:B------:R-:W2:Y:S01]  /*03a0*/  LDS.U16 R9, [UR6] ;  /* 0x00000006ff097984 */ /* 0x000ea20008000400 */
[----:B-1----:R-:W-:-:S03]  /*03b0*/  IMAD.WIDE.U32 R4, R0, 0x2, R4 ;  /* 0x0000000200047825 */ /* 0x002fc600078e0004 */
[----:B0-----:R-:W-:Y:S04]  /*03c0*/  STG.E.U16 desc[UR8][R2.64], R7 ;  /* 0x0000000702007986 */ /* 0x001fe8000c101508 */
[----:B--2---:R-:W-:Y:S01]  /*03d0*/  STG.E.U16 desc[UR8][R4.64], R9 ;  /* 0x0000000904007986 */ /* 0x004fe2000c101508 */
[----:B------:R-:W-:Y:S05]  /*03e0*/  EXIT ;  /* 0x000000000000794d */ /* 0x000fea0003800000 */
.L_x_19:
        /* <DEDUP_REMOVED lines=9> */
.L_x_25:


//--------------------- .text._Z14extractColumnsPKtPtiii --------------------------
	.section	.text._Z14extractColumnsPKtPtiii,"ax",@progbits
	.align	128
        .global         _Z14extractColumnsPKtPtiii
        .type           _Z14extractColumnsPKtPtiii,@function
        .size           _Z14extractColumnsPKtPtiii,(.L_x_26 - _Z14extractColumnsPKtPtiii)
        .other          _Z14extractColumnsPKtPtiii,@"STO_CUDA_ENTRY STV_DEFAULT"
_Z14extractColumnsPKtPtiii:
.text._Z14extractColumnsPKtPtiii:
[----:B------:R-:W-:Y:S01]  /*0000*/  LDC R1, c[0x0][0x37c] ;  /* 0x0000df00ff017b82 */ /* 0x000fe20000000800 */
[----:B------:R-:W0:Y:S07]  /*0010*/  S2R R2, SR_TID.X ;  /* 0x0000000000027919 */ /* 0x000e2e0000002100 */
[----:B------:R-:W1:Y:S01]  /*0020*/  LDC R0, c[0x0][0x364] ;  /* 0x0000d900ff007b82 */ /* 0x000e620000000800 */
[----:B------:R-:W2:Y:S01]  /*0030*/  LDCU.64 UR6, c[0x0][0x390] ;  /* 0x00007200ff0677ac */ /* 0x000ea20008000a00 */
[----:B------:R-:W1:Y:S06]  /*0040*/  S2R R3, SR_TID.Y ;  /* 0x0000000000037919 */ /* 0x000e6c0000002200 */
[----:B------:R-:W0:Y:S08]  /*0050*/  S2UR UR5, SR_CTAID.X ;  /* 0x00000000000579c3 */ /* 0x000e300000002500 */
[----:B------:R-:W0:Y:S08]  /*0060*/  LDC R7, c[0x0][0x360] ;  /* 0x0000d800ff077b82 */ /* 0x000e300000000800 */
[----:B------:R-:W1:Y:S01]  /*0070*/  S2UR UR4, SR_CTAID.Y ;  /* 0x00000000000479c3 */ /* 0x000e620000002600 */
[----:B0-----:R-:W-:-:S05]  /*0080*/  IMAD R7, R7, UR5, R2 ;  /* 0x0000000507077c24 */ /* 0x001fca000f8e0202 */
[----:B--2---:R-:W-:Y:S01]  /*0090*/  ISETP.GE.AND P0, PT, R7, UR7, PT ;  /* 0x0000000707007c0c */ /* 0x004fe2000bf06270 */
[----:B-1----:R-:W-:-:S05]  /*00a0*/  IMAD R0, R0, UR4, R3 ;  /* 0x0000000400007c24 */ /* 0x002fca000f8e0203 */
[----:B------:R-:W-:-:S13]  /*00b0*/  ISETP.GE.OR P0, PT, R0, UR6, P0 ;  /* 0x0000000600007c0c */ /* 0x000fda0008706670 */
[----:B------:R-:W-:Y:S05]  /*00c0*/  @P0 EXIT ;  /* 0x000000000000094d */ /* 0x000fea0003800000 */
[----:B------:R-:W0:Y:S01]  /*00d0*/  LDCU UR6, c[0x0][0x398] ;  /* 0x00007300ff0677ac */ /* 0x000e220008000800 */
[----:B------:R-:W1:Y:S01]  /*00e0*/  LDC.64 R2, c[0x0][0x380] ;  /* 0x0000e000ff027b82 */ /* 0x000e620000000a00 */
[----:B------:R-:W2:Y:S01]  /*00f0*/  LDCU.64 UR4, c[0x0][0x358] ;  /* 0x00006b00ff0477ac */ /* 0x000ea20008000a00 */
[----:B0-----:R-:W-:-:S05]  /*0100*/  IMAD R4, R0, UR6, R7 ;  /* 0x0000000600047c24 */ /* 0x001fca000f8e0207 */
[----:B------:R-:W-:-:S05]  /*0110*/  IADD3 R5, PT, PT, R4, 0x20, RZ ;  /* 0x0000002004057810 */ /* 0x000fca0007ffe0ff */
[----:B-1----:R-:W-:Y:S02]  /*0120*/  IMAD.WIDE R2, R5, 0x2, R2 ;  /* 0x0000000205027825 */ /* 0x002fe400078e0202 */
[----:B------:R-:W0:Y:S04]  /*0130*/  LDC.64 R4, c[0x0][0x388] ;  /* 0x0000e200ff047b82 */ /* 0x000e280000000a00 */
[----:B--2---:R-:W2:Y:S01]  /*0140*/  LDG.E.U16 R3, desc[UR4][R2.64] ;  /* 0x0000000402037981 */ /* 0x004ea2000c1e1500 */
[----:B------:R-:W-:-:S04]  /*0150*/  IMAD R7, R0, UR7, R7 ;  /* 0x0000000700077c24 */ /* 0x000fc8000f8e0207 */
[----:B0-----:R-:W-:-:S05]  /*0160*/  IMAD.WIDE R4, R7, 0x2, R4 ;  /* 0x0000000207047825 */ /* 0x001fca00078e0204 */
[----:B--2---:R-:W-:Y:S01]  /*0170*/  STG.E.U16 desc[UR4][R4.64], R3 ;  /* 0x0000000304007986 */ /* 0x004fe2000c101504 */
[----:B------:R-:W-:Y:S05]  /*0180*/  EXIT ;  /* 0x000000000000794d */ /* 0x000fea0003800000 */
.L_x_20:
        /* <DEDUP_REMOVED lines=15> */
.L_x_26:


//--------------------- .text._Z15convertToUint16PKcPti --------------------------
	.section	.text._Z15convertToUint16PKcPti,"ax",@progbits
	.align	128
        .global         _Z15convertToUint16PKcPti
        .type           _Z15convertToUint16PKcPti,@function
        .size           _Z15convertToUint16PKcPti,(.L_x_27 - _Z15convertToUint16PKcPti)
        .other          _Z15convertToUint16PKcPti,@"STO_CUDA_ENTRY STV_DEFAULT"
_Z15convertToUint16PKcPti:
.text._Z15convertToUint16PKcPti:
[----:B------:R-:W-:Y:S01]  /*0000*/  LDC R1, c[0x0][0x37c] ;  /* 0x0000df00ff017b82 */ /* 0x000fe20000000800 */
[----:B------:R-:W0:Y:S07]  /*0010*/  S2R R0, SR_TID.X ;  /* 0x0000000000007919 */ /* 0x000e2e0000002100 */
[----:B------:R-:W0:Y:S01]  /*0020*/  S2UR UR4, SR_CTAID.X ;  /* 0x00000000000479c3 */ /* 0x000e220000002500 */
[----:B------:R-:W1:Y:S07]  /*0030*/  LDCU UR5, c[0x0][0x390] ;  /* 0x00007200ff0577ac */ /* 0x000e6e0008000800 */
[----:B------:R-:W0:Y:S02]  /*0040*/  LDC R7, c[0x0][0x360] ;  /* 0x0000d800ff077b82 */ /* 0x000e240000000800 */
[----:B0-----:R-:W-:-:S04]  /*0050*/  IMAD R7, R7, UR4, R0 ;  /* 0x0000000407077c24 */ /* 0x001fc8000f8e0200 */
[----:B------:R-:W-:-:S05]  /*0060*/  IMAD.SHL.U32 R0, R7, 0x2, RZ ;  /* 0x0000000207007824 */ /* 0x000fca00078e00ff */
[----:B-1----:R-:W-:-:S13]  /*0070*/  ISETP.GE.AND P0, PT, R0, UR5, PT ;  /* 0x0000000500007c0c */ /* 0x002fda000bf06270 */
[----:B------:R-:W-:Y:S05]  /*0080*/  @P0 EXIT ;  /* 0x000000000000094d */ /* 0x000fea0003800000 */
[----:B------:R-:W0:Y:S01]  /*0090*/  LDCU.64 UR6, c[0x0][0x380] ;  /* 0x00007000ff0677ac */ /* 0x000e220008000a00 */
[----:B------:R-:W1:Y:S01]  /*00a0*/  LDC.64 R4, c[0x0][0x388] ;  /* 0x0000e200ff047b82 */ /* 0x000e620000000a00 */
[----:B------:R-:W2:Y:S01]  /*00b0*/  LDCU.64 UR4, c[0x0][0x358] ;  /* 0x00006b00ff0477ac */ /* 0x000ea20008000a00 */
[----:B0-----:R-:W-:-:S04]  /*00c0*/  IADD3 R2, P0, PT, R0, UR6, RZ ;  /* 0x0000000600027c10 */ /* 0x001fc8000ff1e0ff */
[----:B------:R-:W-:-:S05]  /*00d0*/  LEA.HI.X.SX32 R3, R0, UR7, 0x1, P0 ;  /* 0x0000000700037c11 */ /* 0x000fca00080f0eff */
[----:B--2---:R-:W2:Y:S04]  /*00e0*/  LDG.E.U8 R0, desc[UR4][R2.64] ;  /* 0x0000000402007981 */ /* 0x004ea8000c1e1100 */
[----:B------:R-:W2:Y:S01]  /*00f0*/  LDG.E.U8 R9, desc[UR4][R2.64+0x1] ;  /* 0x0000010402097981 */ /* 0x000ea2000c1e1100 */
[----:B-1----:R-:W-:Y:S01]  /*0100*/  IMAD.WIDE R4, R7, 0x2, R4 ;  /* 0x0000000207047825 */ /* 0x002fe200078e0204 */
[----:B--2---:R-:W-:-:S05]  /*0110*/  LEA R9, R0, R9, 0x8 ;  /* 0x0000000900097211 */ /* 0x004fca00078e40ff */
[----:B------:R-:W-:Y:S01]  /*0120*/  STG.E.U16 desc[UR4][R4.64], R9 ;  /* 0x0000000904007986 */ /* 0x000fe2000c101504 */
[----:B------:R-:W-:Y:S05]  /*0130*/  EXIT ;  /* 0x000000000000794d */ /* 0x000fea0003800000 */
.L_x_21:
        /* <DEDUP_REMOVED lines=12> */
.L_x_27:


//--------------------- .nv.shared._Z17replicateChannelsPKfPfii --------------------------
	.section	.nv.shared._Z17replicateChannelsPKfPfii,"aw",@nobits
	.sectionflags	@""
	.align	16
	.zero		1024


//--------------------- .nv.shared.reserved.0     --------------------------
	.section	.nv.shared.reserved.0,"aw",@nobits
	.weak		__nv_reservedSMEM_offset_0_alias
	.size		__nv_reservedSMEM_offset_0_alias, 0, 64
	.other		__nv_reservedSMEM_offset_0_alias,@"STO_CUDA_RESERVED_SHARED STV_DEFAULT"
__nv_reservedSMEM_offset_0_alias:
	.zero		0
	.zero		64


//--------------------- .nv.shared._Z13normalizeDataPKtPftti --------------------------
	.section	.nv.shared._Z13normalizeDataPKtPftti,"aw",@nobits
	.sectionflags	@""
	.align	16
	.zero		1024


//--------------------- .nv.shared._Z12reduceMinMaxPKtPtS1_i --------------------------
	.section	.nv.shared._Z12reduceMinMaxPKtPtS1_i,"aw",@nobits
	.sectionflags	@""
	.align	16
	.zero		1024


//--------------------- .nv.shared._Z14extractColumnsPKtPtiii --------------------------
	.section	.nv.shared._Z14extractColumnsPKtPtiii,"aw",@nobits
	.sectionflags	@""
	.align	16
	.zero		1024


//--------------------- .nv.shared._Z15convertToUint16PKcPti --------------------------
	.section	.nv.shared._Z15convertToUint16PKcPti,"aw",@nobits
	.sectionflags	@""
	.align	16
	.zero		1024


//--------------------- .nv.constant0._Z17replicateChannelsPKfPfii --------------------------
	.section	.nv.constant0._Z17replicateChannelsPKfPfii,"a",@progbits
	.sectionflags	@""
	.align	4
.nv.constant0._Z17replicateChannelsPKfPfii:
	.zero		920


//--------------------- .nv.constant0._Z13normalizeDataPKtPftti --------------------------
	.section	.nv.constant0._Z13normalizeDataPKtPftti,"a",@progbits
	.sectionflags	@""
	.align	4
.nv.constant0._Z13normalizeDataPKtPftti:
	.zero		920


//--------------------- .nv.constant0._Z12reduceMinMaxPKtPtS1_i --------------------------
	.section	.nv.constant0._Z12reduceMinMaxPKtPtS1_i,"a",@progbits
	.sectionflags	@""
	.align	4
.nv.constant0._Z12reduceMinMaxPKtPtS1_i:
	.zero		924


//--------------------- .nv.constant0._Z14extractColumnsPKtPtiii --------------------------
	.section	.nv.constant0._Z14extractColumnsPKtPtiii,"a",@progbits
	.sectionflags	@""
	.align	4
.nv.constant0._Z14extractColumnsPKtPtiii:
	.zero		924


//--------------------- .nv.constant0._Z15convertToUint16PKcPti --------------------------
	.section	.nv.constant0._Z15convertToUint16PKcPti,"a",@progbits
	.sectionflags	@""
	.align	4
.nv.constant0._Z15convertToUint16PKcPti:
	.zero		916


//--------------------- SYMBOLS --------------------------

	.type		.nv.reservedSmem.offset0,@object
	.size		.nv.reservedSmem.offset0,0x4
	.type		.nv.reservedSmem.cap,@object
	.size		.nv.reservedSmem.cap,0x4
